//
// Generated by NVIDIA NVVM Compiler
//
// Compiler Build ID: CL-36424714
// Cuda compilation tools, release 13.0, V13.0.88
// Based on NVVM 20.0.0
//

.version 9.0
.target sm_100
.address_size 64

	// .globl	_Z10convKernelPfS_S_iii
// _ZZ10convKernelPfS_S_iiiE11sharedInput has been demoted
// _ZZ10convKernelPfS_S_iiiE2x1 has been demoted
// _ZZ10convKernelPfS_S_iiiE2y1 has been demoted

.visible .entry _Z10convKernelPfS_S_iii(
	.param .u64 .ptr .align 1 _Z10convKernelPfS_S_iii_param_0,
	.param .u64 .ptr .align 1 _Z10convKernelPfS_S_iii_param_1,
	.param .u64 .ptr .align 1 _Z10convKernelPfS_S_iii_param_2,
	.param .u32 _Z10convKernelPfS_S_iii_param_3,
	.param .u32 _Z10convKernelPfS_S_iii_param_4,
	.param .u32 _Z10convKernelPfS_S_iii_param_5
)
{
	.reg .pred 	%p<128>;
	.reg .b32 	%r<157>;
	.reg .b32 	%f<105>;
	.reg .b64 	%rd<26>;
	// demoted variable
	.shared .align 4 .b8 _ZZ10convKernelPfS_S_iiiE11sharedInput[1600];
	// demoted variable
	.shared .align 4 .u32 _ZZ10convKernelPfS_S_iiiE2x1;
	// demoted variable
	.shared .align 4 .u32 _ZZ10convKernelPfS_S_iiiE2y1;
	ld.param.u64 	%rd6, [_Z10convKernelPfS_S_iii_param_0];
	ld.param.u64 	%rd7, [_Z10convKernelPfS_S_iii_param_1];
	ld.param.u64 	%rd8, [_Z10convKernelPfS_S_iii_param_2];
	ld.param.u32 	%r66, [_Z10convKernelPfS_S_iii_param_3];
	ld.param.u32 	%r67, [_Z10convKernelPfS_S_iii_param_4];
	ld.param.u32 	%r68, [_Z10convKernelPfS_S_iii_param_5];
	cvta.to.global.u64 	%rd1, %rd8;
	cvta.to.global.u64 	%rd2, %rd7;
	shr.u32 	%r69, %r68, 31;
	add.s32 	%r70, %r68, %r69;
	shr.s32 	%r1, %r70, 1;
	and.b32  	%r71, %r70, -2;
	add.s32 	%r2, %r71, 8;
	mov.u32 	%r3, %tid.x;
	mov.u32 	%r4, %tid.y;
	shl.b32 	%r72, %r4, 5;
	shl.b32 	%r5, %r3, 2;
	add.s32 	%r6, %r72, %r5;
	mov.u32 	%r73, %ctaid.y;
	mov.u32 	%r74, %ntid.y;
	mad.lo.s32 	%r7, %r73, %r74, %r4;
	mov.u32 	%r75, %ctaid.x;
	mov.u32 	%r76, %ntid.x;
	mad.lo.s32 	%r8, %r75, %r76, %r3;
	or.b32  	%r77, %r4, %r3;
	setp.ne.s32 	%p2, %r77, 0;
	@%p2 bra 	$L__BB0_2;
	sub.s32 	%r78, %r7, %r1;
	st.shared.u32 	[_ZZ10convKernelPfS_S_iiiE2x1], %r78;
	sub.s32 	%r79, %r8, %r1;
	st.shared.u32 	[_ZZ10convKernelPfS_S_iiiE2y1], %r79;
$L__BB0_2:
	bar.sync 	0;
	ld.shared.u32 	%r9, [_ZZ10convKernelPfS_S_iiiE2x1];
	div.s32 	%r80, %r6, %r2;
	add.s32 	%r10, %r80, %r9;
	ld.shared.u32 	%r11, [_ZZ10convKernelPfS_S_iiiE2y1];
	mul.lo.s32 	%r81, %r80, %r2;
	sub.s32 	%r82, %r6, %r81;
	add.s32 	%r12, %r82, %r11;
	setp.gt.s32 	%p3, %r10, -1;
	setp.lt.s32 	%p4, %r10, %r67;
	and.pred  	%p5, %p3, %p4;
	setp.gt.s32 	%p6, %r12, -1;
	setp.lt.s32 	%p7, %r12, %r66;
	and.pred  	%p8, %p6, %p7;
	and.pred  	%p10, %p5, %p8;
	shl.b32 	%r83, %r6, 2;
	mov.u32 	%r84, _ZZ10convKernelPfS_S_iiiE11sharedInput;
	add.s32 	%r13, %r84, %r83;
	not.pred 	%p11, %p10;
	@%p11 bra 	$L__BB0_4;
	mad.lo.s32 	%r85, %r10, %r66, %r12;
	mul.wide.s32 	%rd9, %r85, 4;
	add.s64 	%rd10, %rd2, %rd9;
	ld.global.f32 	%f41, [%rd10];
	st.shared.f32 	[%r13], %f41;
$L__BB0_4:
	add.s32 	%r86, %r6, 1;
	div.s32 	%r87, %r86, %r2;
	add.s32 	%r14, %r87, %r9;
	mul.lo.s32 	%r88, %r87, %r2;
	sub.s32 	%r89, %r86, %r88;
	add.s32 	%r15, %r89, %r11;
	setp.gt.s32 	%p12, %r14, -1;
	setp.lt.s32 	%p13, %r14, %r67;
	and.pred  	%p14, %p12, %p13;
	setp.gt.s32 	%p15, %r15, -1;
	setp.lt.s32 	%p16, %r15, %r66;
	and.pred  	%p17, %p15, %p16;
	and.pred  	%p19, %p14, %p17;
	not.pred 	%p20, %p19;
	@%p20 bra 	$L__BB0_6;
	mad.lo.s32 	%r90, %r14, %r66, %r15;
	mul.wide.s32 	%rd11, %r90, 4;
	add.s64 	%rd12, %rd2, %rd11;
	ld.global.f32 	%f42, [%rd12];
	st.shared.f32 	[%r13+4], %f42;
$L__BB0_6:
	add.s32 	%r91, %r6, 2;
	div.s32 	%r92, %r91, %r2;
	add.s32 	%r16, %r92, %r9;
	mul.lo.s32 	%r93, %r92, %r2;
	sub.s32 	%r94, %r91, %r93;
	add.s32 	%r17, %r94, %r11;
	setp.gt.s32 	%p21, %r16, -1;
	setp.lt.s32 	%p22, %r16, %r67;
	and.pred  	%p23, %p21, %p22;
	setp.gt.s32 	%p24, %r17, -1;
	setp.lt.s32 	%p25, %r17, %r66;
	and.pred  	%p26, %p24, %p25;
	and.pred  	%p28, %p23, %p26;
	not.pred 	%p29, %p28;
	@%p29 bra 	$L__BB0_8;
	mad.lo.s32 	%r95, %r16, %r66, %r17;
	mul.wide.s32 	%rd13, %r95, 4;
	add.s64 	%rd14, %rd2, %rd13;
	ld.global.f32 	%f43, [%rd14];
	st.shared.f32 	[%r13+8], %f43;
$L__BB0_8:
	add.s32 	%r96, %r6, 3;
	div.s32 	%r97, %r96, %r2;
	add.s32 	%r18, %r97, %r9;
	mul.lo.s32 	%r98, %r97, %r2;
	sub.s32 	%r99, %r96, %r98;
	add.s32 	%r19, %r99, %r11;
	setp.gt.s32 	%p30, %r18, -1;
	setp.lt.s32 	%p31, %r18, %r67;
	and.pred  	%p32, %p30, %p31;
	setp.gt.s32 	%p33, %r19, -1;
	setp.lt.s32 	%p34, %r19, %r66;
	and.pred  	%p35, %p33, %p34;
	and.pred  	%p37, %p32, %p35;
	not.pred 	%p38, %p37;
	@%p38 bra 	$L__BB0_10;
	mad.lo.s32 	%r100, %r18, %r66, %r19;
	mul.wide.s32 	%rd15, %r100, 4;
	add.s64 	%rd16, %rd2, %rd15;
	ld.global.f32 	%f44, [%rd16];
	st.shared.f32 	[%r13+12], %f44;
$L__BB0_10:
	bar.sync 	0;
	neg.s32 	%r20, %r1;
	setp.lt.s32 	%p39, %r68, -1;
	mov.f32 	%f103, 0f00000000;
	@%p39 bra 	$L__BB0_55;
	add.s32 	%r21, %r1, %r4;
	add.s32 	%r22, %r1, %r3;
	abs.s32 	%r23, %r1;
	add.s32 	%r24, %r1, %r23;
	add.s32 	%r102, %r24, 1;
	and.b32  	%r25, %r102, 7;
	sub.s32 	%r26, 3, %r1;
	sub.s32 	%r27, %r8, %r1;
	add.s32 	%r104, %r5, %r84;
	add.s32 	%r28, %r104, 16;
	mov.f32 	%f103, 0f00000000;
	mov.b32 	%r156, 0;
	mov.u32 	%r141, %r20;
$L__BB0_12:
	mov.u32 	%r30, %r141;
	setp.lt.u32 	%p40, %r24, 7;
	add.s32 	%r106, %r30, %r7;
	setp.gt.s32 	%p41, %r106, -1;
	setp.lt.s32 	%p42, %r106, %r67;
	and.pred  	%p1, %p41, %p42;
	add.s32 	%r31, %r21, %r30;
	mad.lo.s32 	%r32, %r31, %r2, %r22;
	mov.u32 	%r151, %r20;
	@%p40 bra 	$L__BB0_32;
	and.b32  	%r108, %r102, -8;
	neg.s32 	%r144, %r108;
	mul.lo.s32 	%r109, %r2, %r31;
	shl.b32 	%r110, %r109, 2;
	add.s32 	%r142, %r28, %r110;
	mov.u32 	%r143, %r27;
	mov.u32 	%r145, %r26;
$L__BB0_14:
	.pragma "nounroll";
	mul.wide.s32 	%rd17, %r156, 4;
	add.s64 	%rd18, %rd1, %rd17;
	add.s64 	%rd3, %rd18, 16;
	setp.gt.s32 	%p43, %r143, -1;
	setp.lt.s32 	%p44, %r143, %r66;
	and.pred  	%p45, %p43, %p44;
	and.pred  	%p46, %p1, %p45;
	not.pred 	%p47, %p46;
	@%p47 bra 	$L__BB0_16;
	ld.shared.f32 	%f48, [%r142+-16];
	ld.global.f32 	%f49, [%rd3+-16];
	fma.rn.f32 	%f103, %f48, %f49, %f103;
$L__BB0_16:
	add.s32 	%r111, %r143, 1;
	setp.gt.s32 	%p48, %r111, -1;
	setp.lt.s32 	%p49, %r111, %r66;
	and.pred  	%p50, %p48, %p49;
	and.pred  	%p51, %p1, %p50;
	not.pred 	%p52, %p51;
	@%p52 bra 	$L__BB0_18;
	ld.shared.f32 	%f50, [%r142+-12];
	ld.global.f32 	%f51, [%rd3+-12];
	fma.rn.f32 	%f103, %f50, %f51, %f103;
$L__BB0_18:
	add.s32 	%r112, %r143, 2;
	setp.gt.s32 	%p53, %r112, -1;
	setp.lt.s32 	%p54, %r112, %r66;
	and.pred  	%p55, %p53, %p54;
	and.pred  	%p56, %p1, %p55;
	not.pred 	%p57, %p56;
	@%p57 bra 	$L__BB0_20;
	ld.shared.f32 	%f52, [%r142+-8];
	ld.global.f32 	%f53, [%rd3+-8];
	fma.rn.f32 	%f103, %f52, %f53, %f103;
$L__BB0_20:
	add.s32 	%r113, %r143, 3;
	setp.gt.s32 	%p58, %r113, -1;
	setp.lt.s32 	%p59, %r113, %r66;
	and.pred  	%p60, %p58, %p59;
	and.pred  	%p61, %p1, %p60;
	not.pred 	%p62, %p61;
	@%p62 bra 	$L__BB0_22;
	ld.shared.f32 	%f54, [%r142+-4];
	ld.global.f32 	%f55, [%rd3+-4];
	fma.rn.f32 	%f103, %f54, %f55, %f103;
$L__BB0_22:
	add.s32 	%r114, %r143, 4;
	setp.gt.s32 	%p63, %r114, -1;
	setp.lt.s32 	%p64, %r114, %r66;
	and.pred  	%p65, %p63, %p64;
	and.pred  	%p66, %p1, %p65;
	not.pred 	%p67, %p66;
	@%p67 bra 	$L__BB0_24;
	ld.shared.f32 	%f56, [%r142];
	ld.global.f32 	%f57, [%rd3];
	fma.rn.f32 	%f103, %f56, %f57, %f103;
$L__BB0_24:
	add.s32 	%r115, %r143, 5;
	setp.gt.s32 	%p68, %r115, -1;
	setp.lt.s32 	%p69, %r115, %r66;
	and.pred  	%p70, %p68, %p69;
	and.pred  	%p71, %p1, %p70;
	not.pred 	%p72, %p71;
	@%p72 bra 	$L__BB0_26;
	ld.shared.f32 	%f58, [%r142+4];
	ld.global.f32 	%f59, [%rd3+4];
	fma.rn.f32 	%f103, %f58, %f59, %f103;
$L__BB0_26:
	add.s32 	%r116, %r143, 6;
	setp.gt.s32 	%p73, %r116, -1;
	setp.lt.s32 	%p74, %r116, %r66;
	and.pred  	%p75, %p73, %p74;
	and.pred  	%p76, %p1, %p75;
	not.pred 	%p77, %p76;
	@%p77 bra 	$L__BB0_28;
	ld.shared.f32 	%f60, [%r142+8];
	ld.global.f32 	%f61, [%rd3+8];
	fma.rn.f32 	%f103, %f60, %f61, %f103;
$L__BB0_28:
	add.s32 	%r117, %r143, 7;
	setp.gt.s32 	%p78, %r117, -1;
	setp.lt.s32 	%p79, %r117, %r66;
	and.pred  	%p80, %p78, %p79;
	and.pred  	%p81, %p1, %p80;
	not.pred 	%p82, %p81;
	@%p82 bra 	$L__BB0_30;
	ld.shared.f32 	%f62, [%r142+12];
	ld.global.f32 	%f63, [%rd3+12];
	fma.rn.f32 	%f103, %f62, %f63, %f103;
$L__BB0_30:
	add.s32 	%r156, %r156, 8;
	add.s32 	%r145, %r145, 8;
	add.s32 	%r144, %r144, 8;
	add.s32 	%r143, %r143, 8;
	add.s32 	%r142, %r142, 32;
	setp.ne.s32 	%p83, %r144, 0;
	@%p83 bra 	$L__BB0_14;
	add.s32 	%r151, %r145, -3;
$L__BB0_32:
	setp.eq.s32 	%p84, %r25, 0;
	@%p84 bra 	$L__BB0_54;
	add.s32 	%r119, %r25, -1;
	setp.lt.u32 	%p85, %r119, 3;
	@%p85 bra 	$L__BB0_43;
	add.s32 	%r49, %r151, %r8;
	setp.gt.s32 	%p86, %r49, -1;
	setp.lt.s32 	%p87, %r49, %r66;
	and.pred  	%p88, %p86, %p87;
	and.pred  	%p90, %p1, %p88;
	add.s32 	%r120, %r32, %r151;
	shl.b32 	%r121, %r120, 2;
	mov.u32 	%r122, _ZZ10convKernelPfS_S_iiiE11sharedInput;
	add.s32 	%r50, %r122, %r121;
	mul.wide.s32 	%rd19, %r156, 4;
	add.s64 	%rd4, %rd1, %rd19;
	not.pred 	%p91, %p90;
	@%p91 bra 	$L__BB0_36;
	ld.shared.f32 	%f65, [%r50];
	ld.global.f32 	%f66, [%rd4];
	fma.rn.f32 	%f103, %f65, %f66, %f103;
$L__BB0_36:
	add.s32 	%r123, %r49, 1;
	setp.gt.s32 	%p92, %r123, -1;
	setp.lt.s32 	%p93, %r123, %r66;
	and.pred  	%p94, %p92, %p93;
	and.pred  	%p95, %p1, %p94;
	not.pred 	%p96, %p95;
	@%p96 bra 	$L__BB0_38;
	ld.shared.f32 	%f67, [%r50+4];
	ld.global.f32 	%f68, [%rd4+4];
	fma.rn.f32 	%f103, %f67, %f68, %f103;
$L__BB0_38:
	add.s32 	%r124, %r49, 2;
	setp.gt.s32 	%p97, %r124, -1;
	setp.lt.s32 	%p98, %r124, %r66;
	and.pred  	%p99, %p97, %p98;
	and.pred  	%p100, %p1, %p99;
	not.pred 	%p101, %p100;
	@%p101 bra 	$L__BB0_40;
	ld.shared.f32 	%f69, [%r50+8];
	ld.global.f32 	%f70, [%rd4+8];
	fma.rn.f32 	%f103, %f69, %f70, %f103;
$L__BB0_40:
	add.s32 	%r125, %r49, 3;
	setp.gt.s32 	%p102, %r125, -1;
	setp.lt.s32 	%p103, %r125, %r66;
	and.pred  	%p104, %p102, %p103;
	and.pred  	%p105, %p1, %p104;
	not.pred 	%p106, %p105;
	@%p106 bra 	$L__BB0_42;
	ld.shared.f32 	%f71, [%r50+12];
	ld.global.f32 	%f72, [%rd4+12];
	fma.rn.f32 	%f103, %f71, %f72, %f103;
$L__BB0_42:
	add.s32 	%r156, %r156, 4;
	add.s32 	%r151, %r151, 4;
$L__BB0_43:
	and.b32  	%r127, %r102, 3;
	setp.eq.s32 	%p107, %r127, 0;
	@%p107 bra 	$L__BB0_54;
	setp.eq.s32 	%p108, %r127, 1;
	@%p108 bra 	$L__BB0_50;
	add.s32 	%r56, %r151, %r8;
	setp.gt.s32 	%p109, %r56, -1;
	setp.lt.s32 	%p110, %r56, %r66;
	and.pred  	%p111, %p109, %p110;
	and.pred  	%p113, %p1, %p111;
	add.s32 	%r129, %r32, %r151;
	shl.b32 	%r130, %r129, 2;
	mov.u32 	%r131, _ZZ10convKernelPfS_S_iiiE11sharedInput;
	add.s32 	%r57, %r131, %r130;
	mul.wide.s32 	%rd20, %r156, 4;
	add.s64 	%rd5, %rd1, %rd20;
	not.pred 	%p114, %p113;
	@%p114 bra 	$L__BB0_47;
	ld.shared.f32 	%f74, [%r57];
	ld.global.f32 	%f75, [%rd5];
	fma.rn.f32 	%f103, %f74, %f75, %f103;
$L__BB0_47:
	add.s32 	%r132, %r56, 1;
	setp.gt.s32 	%p115, %r132, -1;
	setp.lt.s32 	%p116, %r132, %r66;
	and.pred  	%p117, %p115, %p116;
	and.pred  	%p118, %p1, %p117;
	not.pred 	%p119, %p118;
	@%p119 bra 	$L__BB0_49;
	ld.shared.f32 	%f76, [%r57+4];
	ld.global.f32 	%f77, [%rd5+4];
	fma.rn.f32 	%f103, %f76, %f77, %f103;
$L__BB0_49:
	add.s32 	%r156, %r156, 2;
	add.s32 	%r151, %r151, 2;
$L__BB0_50:
	and.b32  	%r133, %r24, 1;
	setp.eq.b32 	%p120, %r133, 1;
	@%p120 bra 	$L__BB0_54;
	add.s32 	%r134, %r151, %r8;
	setp.gt.s32 	%p121, %r134, -1;
	setp.lt.s32 	%p122, %r134, %r66;
	and.pred  	%p123, %p121, %p122;
	and.pred  	%p125, %p1, %p123;
	not.pred 	%p126, %p125;
	@%p126 bra 	$L__BB0_53;
	add.s32 	%r135, %r32, %r151;
	shl.b32 	%r136, %r135, 2;
	mov.u32 	%r137, _ZZ10convKernelPfS_S_iiiE11sharedInput;
	add.s32 	%r138, %r137, %r136;
	ld.shared.f32 	%f78, [%r138];
	mul.wide.s32 	%rd21, %r156, 4;
	add.s64 	%rd22, %rd1, %rd21;
	ld.global.f32 	%f79, [%rd22];
	fma.rn.f32 	%f103, %f78, %f79, %f103;
$L__BB0_53:
	add.s32 	%r156, %r156, 1;
$L__BB0_54:
	add.s32 	%r141, %r30, 1;
	setp.ne.s32 	%p127, %r30, %r23;
	@%p127 bra 	$L__BB0_12;
$L__BB0_55:
	cvta.to.global.u64 	%rd23, %rd6;
	bar.sync 	0;
	mad.lo.s32 	%r139, %r66, %r7, %r8;
	mul.wide.s32 	%rd24, %r139, 4;
	add.s64 	%rd25, %rd23, %rd24;
	st.global.f32 	[%rd25], %f103;
	ret;

}


// ===== COMPILED SASS (sm_100) =====

	.target	sm_100

	.elftype	@"ET_EXEC"


//--------------------- .note.nv.tkinfo           --------------------------
	.section	.note.nv.tkinfo,"",@"SHT_NOTE"
	.sectionflags	@"SHF_NOTE_NV_TKINFO"
	.tkinfo
        /*0018*/ 	.word	0x00000002
        /*0030*/ 	.string	""
        /*0030*/ 	.string	"ptxas"
        /*0030*/ 	.string	"Cuda compilation tools, release 13.0, V13.0.88"
        /*0030*/ 	.string	"Build cuda_13.0.r13.0/compiler.36424714_0"
        /*0030*/ 	.string	"-arch sm_100 -m 64 "



//--------------------- .note.nv.cuinfo           --------------------------
	.section	.note.nv.cuinfo,"",@"SHT_NOTE"
	.sectionflags	@"SHF_NOTE_NV_CUINFO"
        /*0018*/ 	.short	0x0002
        /*001a*/ 	.short	0x0064
        /*001c*/ 	.short	0x0082
	.zero		2


//--------------------- .nv.info                  --------------------------
	.section	.nv.info,"",@"SHT_CUDA_INFO"
	.align	4


	//----- nvinfo : EIATTR_REGCOUNT
	.align		4
        /*0000*/ 	.byte	0x04, 0x2f
        /*0002*/ 	.short	(.L_1 - .L_0)
	.align		4
.L_0:
        /*0004*/ 	.word	index@(_Z10convKernelPfS_S_iii)
        /*0008*/ 	.word	0x00000020


	//----- nvinfo : EIATTR_FRAME_SIZE
	.align		4
.L_1:
        /*000c*/ 	.byte	0x04, 0x11
        /*000e*/ 	.short	(.L_3 - .L_2)
	.align		4
.L_2:
        /*0010*/ 	.word	index@(_Z10convKernelPfS_S_iii)
        /*0014*/ 	.word	0x00000000


	//----- nvinfo : EIATTR_MIN_STACK_SIZE
	.align		4
.L_3:
        /*0018*/ 	.byte	0x04, 0x12
        /*001a*/ 	.short	(.L_5 - .L_4)
	.align		4
.L_4:
        /*001c*/ 	.word	index@(_Z10convKernelPfS_S_iii)
        /*0020*/ 	.word	0x00000000
.L_5:


//--------------------- .nv.compat                --------------------------
	.section	.nv.compat,"",@"SHT_CUDA_COMPAT_INFO"
	.align	4
        /*0000*/ 	.byte	0x02, 0x09, 0x00, 0x00, 0x02, 0x02, 0x01, 0x00, 0x02, 0x05, 0x05, 0x00, 0x03, 0x07, 0x01, 0x01
        /*0010*/ 	.byte	0x02, 0x03, 0x00, 0x00, 0x02, 0x06, 0x01, 0x00, 0x04, 0x0b, 0x08, 0x00, 0x09, 0x00, 0x00, 0x00
        /*0020*/ 	.byte	0x00, 0x00, 0x00, 0x00


//--------------------- .nv.info._Z10convKernelPfS_S_iii --------------------------
	.section	.nv.info._Z10convKernelPfS_S_iii,"",@"SHT_CUDA_INFO"
	.sectionflags	@""
	.align	4


	//----- nvinfo : EIATTR_CUDA_API_VERSION
	.align		4
        /*0000*/ 	.byte	0x04, 0x37
        /*0002*/ 	.short	(.L_7 - .L_6)
.L_6:
        /*0004*/ 	.word	0x00000082


	//----- nvinfo : EIATTR_KPARAM_INFO
	.align		4
.L_7:
        /*0008*/ 	.byte	0x04, 0x17
        /*000a*/ 	.short	(.L_9 - .L_8)
.L_8:
        /*000c*/ 	.word	0x00000000
        /*0010*/ 	.short	0x0005
        /*0012*/ 	.short	0x0020
        /*0014*/ 	.byte	0x00, 0xf0, 0x11, 0x00


	//----- nvinfo : EIATTR_KPARAM_INFO
	.align		4
.L_9:
        /*0018*/ 	.byte	0x04, 0x17
        /*001a*/ 	.short	(.L_11 - .L_10)
.L_10:
        /*001c*/ 	.word	0x00000000
        /*0020*/ 	.short	0x0004
        /*0022*/ 	.short	0x001c
        /*0024*/ 	.byte	0x00, 0xf0, 0x11, 0x00


	//----- nvinfo : EIATTR_KPARAM_INFO
	.align		4
.L_11:
        /*0028*/ 	.byte	0x04, 0x17
        /*002a*/ 	.short	(.L_13 - .L_12)
.L_12:
        /*002c*/ 	.word	0x00000000
        /*0030*/ 	.short	0x0003
        /*0032*/ 	.short	0x0018
        /*0034*/ 	.byte	0x00, 0xf0, 0x11, 0x00


	//----- nvinfo : EIATTR_KPARAM_INFO
	.align		4
.L_13:
        /*0038*/ 	.byte	0x04, 0x17
        /*003a*/ 	.short	(.L_15 - .L_14)
.L_14:
        /*003c*/ 	.word	0x00000000
        /*0040*/ 	.short	0x0002
        /*0042*/ 	.short	0x0010
        /*0044*/ 	.byte	0x00, 0xf5, 0x21, 0x00


	//----- nvinfo : EIATTR_KPARAM_INFO
	.align		4
.L_15:
        /*0048*/ 	.byte	0x04, 0x17
        /*004a*/ 	.short	(.L_17 - .L_16)
.L_16:
        /*004c*/ 	.word	0x00000000
        /*0050*/ 	.short	0x0001
        /*0052*/ 	.short	0x0008
        /*0054*/ 	.byte	0x00, 0xf5, 0x21, 0x00


	//----- nvinfo : EIATTR_KPARAM_INFO
	.align		4
.L_17:
        /*0058*/ 	.byte	0x04, 0x17
        /*005a*/ 	.short	(.L_19 - .L_18)
.L_18:
        /*005c*/ 	.word	0x00000000
        /*0060*/ 	.short	0x0000
        /*0062*/ 	.short	0x0000
        /*0064*/ 	.byte	0x00, 0xf5, 0x21, 0x00


	//----- nvinfo : EIATTR_SPARSE_MMA_MASK
	.align		4
.L_19:
        /*0068*/ 	.byte	0x03, 0x50
        /*006a*/ 	.short	0x0000


	//----- nvinfo : EIATTR_MAXREG_COUNT
	.align		4
        /*006c*/ 	.byte	0x03, 0x1b
        /*006e*/ 	.short	0x00ff


	//----- nvinfo : EIATTR_NUM_BARRIERS
	.align		4
        /*0070*/ 	.byte	0x02, 0x4c
        /*0072*/ 	.byte	0x01
	.zero		1


	//----- nvinfo : EIATTR_MERCURY_ISA_VERSION
	.align		4
        /*0074*/ 	.byte	0x03, 0x5f
        /*0076*/ 	.short	0x0101


	//----- nvinfo : EIATTR_VRC_CTA_INIT_COUNT
	.align		4
        /*0078*/ 	.byte	0x02, 0x4a
	.zero		1
	.zero		1


	//----- nvinfo : EIATTR_EXIT_INSTR_OFFSETS
	.align		4
        /*007c*/ 	.byte	0x04, 0x1c
        /*007e*/ 	.short	(.L_21 - .L_20)


	//   ....[0]....
.L_20:
        /*0080*/ 	.word	0x000015e0


	//----- nvinfo : EIATTR_CRS_STACK_SIZE
	.align		4
.L_21:
        /*0084*/ 	.byte	0x04, 0x1e
        /*0086*/ 	.short	(.L_23 - .L_22)
.L_22:
        /*0088*/ 	.word	0x00000000


	//----- nvinfo : EIATTR_CBANK_PARAM_SIZE
	.align		4
.L_23:
        /*008c*/ 	.byte	0x03, 0x19
        /*008e*/ 	.short	0x0024


	//----- nvinfo : EIATTR_PARAM_CBANK
	.align		4
        /*0090*/ 	.byte	0x04, 0x0a
        /*0092*/ 	.short	(.L_25 - .L_24)
	.align		4
.L_24:
        /*0094*/ 	.word	index@(.nv.constant0._Z10convKernelPfS_S_iii)
        /*0098*/ 	.short	0x0380
        /*009a*/ 	.short	0x0024


	//----- nvinfo : EIATTR_SW_WAR
	.align		4
.L_25:
        /*009c*/ 	.byte	0x04, 0x36
        /*009e*/ 	.short	(.L_27 - .L_26)
.L_26:
        /*00a0*/ 	.word	0x00000008
.L_27:


//--------------------- .nv.callgraph             --------------------------
	.section	.nv.callgraph,"",@"SHT_CUDA_CALLGRAPH"
	.align	4
	.sectionentsize	8
	.align		4
        /*0000*/ 	.word	0x00000000
	.align		4
        /*0004*/ 	.word	0xffffffff
	.align		4
        /*0008*/ 	.word	0x00000000
	.align		4
        /*000c*/ 	.word	0xfffffffe
	.align		4
        /*0010*/ 	.word	0x00000000
	.align		4
        /*0014*/ 	.word	0xfffffffd
	.align		4
        /*0018*/ 	.word	0x00000000
	.align		4
        /*001c*/ 	.word	0xfffffffc


//--------------------- .text._Z10convKernelPfS_S_iii --------------------------
	.section	.text._Z10convKernelPfS_S_iii,"ax",@progbits
	.align	128
        .global         _Z10convKernelPfS_S_iii
        .type           _Z10convKernelPfS_S_iii,@function
        .size           _Z10convKernelPfS_S_iii,(.L_x_10 - _Z10convKernelPfS_S_iii)
        .other          _Z10convKernelPfS_S_iii,@"STO_CUDA_ENTRY STV_DEFAULT"
_Z10convKernelPfS_S_iii:
.text._Z10convKernelPfS_S_iii:
[----:B------:R-:W-:Y:S08]  /*0000*/  LDC R1, c[0x0][0x37c] ;  /* 0x0000df00ff017b82 */ /* 0x000ff00000000800 */
[----:B------:R-:W0:Y:S01]  /*0010*/  LDC R18, c[0x0][0x3a0] ;  /* 0x0000e800ff127b82 */ /* 0x000e220000000800 */
[----:B------:R-:W1:Y:S01]  /*0020*/  S2R R10, SR_TID.X ;  /* 0x00000000000a7919 */ /* 0x000e620000002100 */
[----:B------:R-:W-:Y:S01]  /*0030*/  IMAD.MOV.U32 R12, RZ, RZ, RZ ;  /* 0x000000ffff0c7224 */ /* 0x000fe200078e00ff */
[----:B------:R-:W-:Y:S01]  /*0040*/  MOV R25, 0x400 ;  /* 0x0000040000197802 */ /* 0x000fe20000000f00 */
[----:B------:R-:W2:Y:S01]  /*0050*/  LDCU.64 UR6, c[0x0][0x358] ;  /* 0x00006b00ff0677ac */ /* 0x000ea20008000a00 */
[----:B------:R-:W3:Y:S03]  /*0060*/  S2R R11, SR_TID.Y ;  /* 0x00000000000b7919 */ /* 0x000ee60000002200 */
[----:B------:R-:W4:Y:S01]  /*0070*/  S2UR UR4, SR_CTAID.Y ;  /* 0x00000000000479c3 */ /* 0x000f220000002600 */
[----:B------:R-:W5:Y:S07]  /*0080*/  S2R R14, SR_CgaCtaId ;  /* 0x00000000000e7919 */ /* 0x000f6e0000008800 */
[----:B------:R-:W2:Y:S01]  /*0090*/  S2UR UR5, SR_CTAID.X ;  /* 0x00000000000579c3 */ /* 0x000ea20000002500 */
[----:B0-----:R-:W-:-:S04]  /*00a0*/  LEA.HI R3, R18, R18, RZ, 0x1 ;  /* 0x0000001212037211 */ /* 0x001fc800078f08ff */
[----:B------:R-:W-:Y:S02]  /*00b0*/  LOP3.LUT R0, R3, 0xfffffffe, RZ, 0xc0, !PT ;  /* 0xfffffffe03007812 */ /* 0x000fe400078ec0ff */
[----:B------:R-:W-:-:S03]  /*00c0*/  SHF.R.S32.HI R3, RZ, 0x1, R3 ;  /* 0x00000001ff037819 */ /* 0x000fc60000011403 */
[----:B------:R-:W-:Y:S02]  /*00d0*/  VIADD R0, R0, 0x8 ;  /* 0x0000000800007836 */ /* 0x000fe40000000000 */
[----:B-1----:R-:W-:Y:S01]  /*00e0*/  IMAD.SHL.U32 R15, R10, 0x4, RZ ;  /* 0x000000040a0f7824 */ /* 0x002fe200078e00ff */
[----:B---3--:R-:W-:Y:S02]  /*00f0*/  LOP3.LUT P3, RZ, R11, R10, RZ, 0xfc, !PT ;  /* 0x0000000a0bff7212 */ /* 0x008fe4000786fcff */
[-C--:B------:R-:W-:Y:S02]  /*0100*/  IABS R22, R0.reuse ;  /* 0x0000000000167213 */ /* 0x080fe40000000000 */
[----:B------:R-:W-:Y:S02]  /*0110*/  IABS R6, R0 ;  /* 0x0000000000067213 */ /* 0x000fe40000000000 */
[----:B------:R-:W0:Y:S01]  /*0120*/  I2F.RP R2, R22 ;  /* 0x0000001600027306 */ /* 0x000e220000209400 */
[----:B-----5:R-:W-:-:S02]  /*0130*/  LEA R14, R14, R25, 0x18 ;  /* 0x000000190e0e7211 */ /* 0x020fc400078ec0ff */
[----:B------:R-:W-:-:S05]  /*0140*/  IMAD.MOV R27, RZ, RZ, -R6 ;  /* 0x000000ffff1b7224 */ /* 0x000fca00078e0a06 */
[----:B0-----:R-:W0:Y:S02]  /*0150*/  MUFU.RCP R2, R2 ;  /* 0x0000000200027308 */ /* 0x001e240000001000 */
[----:B0-----:R-:W-:Y:S02]  /*0160*/  VIADD R13, R2, 0xffffffe ;  /* 0x0ffffffe020d7836 */ /* 0x001fe40000000000 */
[----:B------:R-:W4:Y:S04]  /*0170*/  LDC R2, c[0x0][0x364] ;  /* 0x0000d900ff027b82 */ /* 0x000f280000000800 */
[----:B------:R-:W0:Y:S04]  /*0180*/  F2I.FTZ.U32.TRUNC.NTZ R13, R13 ;  /* 0x0000000d000d7305 */ /* 0x000e28000021f000 */
[----:B------:R-:W2:Y:S01]  /*0190*/  LDC R7, c[0x0][0x360] ;  /* 0x0000d800ff077b82 */ /* 0x000ea20000000800 */
[----:B0-----:R-:W-:-:S04]  /*01a0*/  IMAD.MOV R5, RZ, RZ, -R13 ;  /* 0x000000ffff057224 */ /* 0x001fc800078e0a0d */
[----:B------:R-:W-:Y:S02]  /*01b0*/  IMAD R5, R5, R22, RZ ;  /* 0x0000001605057224 */ /* 0x000fe400078e02ff */
[----:B----4-:R-:W-:Y:S02]  /*01c0*/  IMAD R2, R2, UR4, R11 ;  /* 0x0000000402027c24 */ /* 0x010fe4000f8e020b */
[----:B------:R-:W-:-:S04]  /*01d0*/  IMAD.HI.U32 R12, R13, R5, R12 ;  /* 0x000000050d0c7227 */ /* 0x000fc800078e000c */
[----:B------:R-:W-:-:S04]  /*01e0*/  IMAD R5, R11, 0x20, R15 ;  /* 0x000000200b057824 */ /* 0x000fc800078e020f */
[C---:B------:R-:W-:Y:S01]  /*01f0*/  VIADD R13, R5.reuse, 0x1 ;  /* 0x00000001050d7836 */ /* 0x040fe20000000000 */
[----:B------:R-:W-:Y:S01]  /*0200*/  IABS R4, R5 ;  /* 0x0000000500047213 */ /* 0x000fe20000000000 */
[C---:B------:R-:W-:Y:S01]  /*0210*/  VIADD R17, R5.reuse, 0x2 ;  /* 0x0000000205117836 */ /* 0x040fe20000000000 */
[----:B------:R-:W-:Y:S02]  /*0220*/  IADD3 R19, PT, PT, R5, 0x3, RZ ;  /* 0x0000000305137810 */ /* 0x000fe40007ffe0ff */
[----:B------:R-:W-:Y:S01]  /*0230*/  IABS R23, R13 ;  /* 0x0000000d00177213 */ /* 0x000fe20000000000 */
[----:B------:R-:W-:Y:S01]  /*0240*/  IMAD.HI.U32 R21, R12, R4, RZ ;  /* 0x000000040c157227 */ /* 0x000fe200078e00ff */
[----:B------:R-:W-:Y:S02]  /*0250*/  IABS R6, R19 ;  /* 0x0000001300067213 */ /* 0x000fe40000000000 */
[----:B------:R-:W-:Y:S01]  /*0260*/  IABS R29, R17 ;  /* 0x00000011001d7213 */ /* 0x000fe20000000000 */
[----:B------:R-:W-:Y:S01]  /*0270*/  IMAD R9, R21, R27, R4 ;  /* 0x0000001b15097224 */ /* 0x000fe200078e0204 */
[----:B------:R-:W-:Y:S01]  /*0280*/  LOP3.LUT R8, R5, R0, RZ, 0x3c, !PT ;  /* 0x0000000005087212 */ /* 0x000fe200078e3cff */
[----:B------:R-:W-:-:S02]  /*0290*/  IMAD.MOV.U32 R4, RZ, RZ, R6 ;  /* 0x000000ffff047224 */ /* 0x000fc400078e0006 */
[----:B------:R-:W-:Y:S01]  /*02a0*/  IMAD.HI.U32 R20, R12, R23, RZ ;  /* 0x000000170c147227 */ /* 0x000fe200078e00ff */
[----:B------:R-:W-:-:S03]  /*02b0*/  ISETP.GT.U32.AND P5, PT, R22, R9, PT ;  /* 0x000000091600720c */ /* 0x000fc60003fa4070 */
[----:B------:R-:W-:-:S04]  /*02c0*/  IMAD.HI.U32 R16, R12, R29, RZ ;  /* 0x0000001d0c107227 */ /* 0x000fc800078e00ff */
[----:B------:R-:W-:-:S04]  /*02d0*/  IMAD.HI.U32 R12, R12, R4, RZ ;  /* 0x000000040c0c7227 */ /* 0x000fc800078e00ff */
[-C--:B------:R-:W-:Y:S02]  /*02e0*/  IMAD R23, R20, R27.reuse, R23 ;  /* 0x0000001b14177224 */ /* 0x080fe400078e0217 */
[-C--:B------:R-:W-:Y:S02]  /*02f0*/  IMAD R25, R16, R27.reuse, R29 ;  /* 0x0000001b10197224 */ /* 0x080fe400078e021d */
[----:B------:R-:W-:Y:S01]  /*0300*/  IMAD R27, R12, R27, R4 ;  /* 0x0000001b0c1b7224 */ /* 0x000fe200078e0204 */
[C---:B------:R-:W-:Y:S01]  /*0310*/  ISETP.GT.U32.AND P0, PT, R22.reuse, R23, PT ;  /* 0x000000171600720c */ /* 0x040fe20003f04070 */
[----:B--2---:R-:W-:Y:S01]  /*0320*/  IMAD R4, R7, UR5, R10 ;  /* 0x0000000507047c24 */ /* 0x004fe2000f8e020a */
[----:B------:R-:W-:Y:S01]  /*0330*/  ISETP.GT.U32.AND P2, PT, R22, R25, PT ;  /* 0x000000191600720c */ /* 0x000fe20003f44070 */
[--C-:B------:R-:W-:Y:S01]  /*0340*/  @!P3 IMAD.IADD R6, R2, 0x1, -R3.reuse ;  /* 0x000000010206b824 */ /* 0x100fe200078e0a03 */
[----:B------:R-:W-:Y:S01]  /*0350*/  ISETP.GT.U32.AND P1, PT, R22, R27, PT ;  /* 0x0000001b1600720c */ /* 0x000fe20003f24070 */
[----:B------:R-:W-:Y:S01]  /*0360*/  @!P3 IMAD.IADD R7, R4, 0x1, -R3 ;  /* 0x000000010407b824 */ /* 0x000fe200078e0a03 */
[----:B------:R-:W0:Y:S01]  /*0370*/  LDCU.64 UR4, c[0x0][0x398] ;  /* 0x00007300ff0477ac */ /* 0x000e220008000a00 */
[----:B------:R-:W-:-:S02]  /*0380*/  @!P5 IMAD.IADD R9, R9, 0x1, -R22 ;  /* 0x000000010909d824 */ /* 0x000fc400078e0a16 */
[----:B------:R-:W-:Y:S01]  /*0390*/  @!P5 VIADD R21, R21, 0x1 ;  /* 0x000000011515d836 */ /* 0x000fe20000000000 */
[----:B------:R1:W-:Y:S01]  /*03a0*/  @!P3 STS.64 [R14+0x640], R6 ;  /* 0x000640060e00b388 */ /* 0x0003e20000000a00 */
[----:B------:R-:W-:Y:S02]  /*03b0*/  ISETP.GE.AND P3, PT, R8, RZ, PT ;  /* 0x000000ff0800720c */ /* 0x000fe40003f66270 */
[-C--:B------:R-:W-:Y:S01]  /*03c0*/  ISETP.GE.U32.AND P6, PT, R9, R22.reuse, PT ;  /* 0x000000160900720c */ /* 0x080fe20003fc6070 */
[----:B------:R-:W-:Y:S01]  /*03d0*/  BAR.SYNC.DEFER_BLOCKING 0x0 ;  /* 0x0000000000007b1d */ /* 0x000fe20000010000 */
[--C-:B------:R-:W-:Y:S02]  /*03e0*/  @!P0 IMAD.IADD R23, R23, 0x1, -R22.reuse ;  /* 0x0000000117178824 */ /* 0x100fe400078e0a16 */
[--C-:B------:R-:W-:Y:S02]  /*03f0*/  @!P2 IMAD.IADD R25, R25, 0x1, -R22.reuse ;  /* 0x000000011919a824 */ /* 0x100fe400078e0a16 */
[----:B------:R-:W-:Y:S01]  /*0400*/  @!P1 IMAD.IADD R27, R27, 0x1, -R22 ;  /* 0x000000011b1b9824 */ /* 0x000fe200078e0a16 */
[----:B------:R-:W-:Y:S01]  /*0410*/  ISETP.GE.U32.AND P4, PT, R23, R22, PT ;  /* 0x000000161700720c */ /* 0x000fe20003f86070 */
[----:B------:R-:W-:Y:S01]  /*0420*/  @!P0 VIADD R20, R20, 0x1 ;  /* 0x0000000114148836 */ /* 0x000fe20000000000 */
[----:B------:R-:W-:Y:S01]  /*0430*/  LOP3.LUT R23, R13, R0, RZ, 0x3c, !PT ;  /* 0x000000000d177212 */ /* 0x000fe200078e3cff */
[----:B------:R-:W-:Y:S01]  /*0440*/  @!P2 VIADD R16, R16, 0x1 ;  /* 0x000000011010a836 */ /* 0x000fe20000000000 */
[----:B------:R-:W-:Y:S01]  /*0450*/  ISETP.GE.U32.AND P5, PT, R25, R22, PT ;  /* 0x000000161900720c */ /* 0x000fe20003fa6070 */
[----:B------:R-:W-:Y:S01]  /*0460*/  @!P1 VIADD R12, R12, 0x1 ;  /* 0x000000010c0c9836 */ /* 0x000fe20000000000 */
[----:B------:R-:W-:-:S02]  /*0470*/  @P6 IADD3 R21, PT, PT, R21, 0x1, RZ ;  /* 0x0000000115156810 */ /* 0x000fc40007ffe0ff */
[----:B------:R-:W-:Y:S02]  /*0480*/  ISETP.GE.U32.AND P6, PT, R27, R22, PT ;  /* 0x000000161b00720c */ /* 0x000fe40003fc6070 */
[----:B------:R-:W-:Y:S01]  /*0490*/  ISETP.GE.AND P0, PT, R23, RZ, PT ;  /* 0x000000ff1700720c */ /* 0x000fe20003f06270 */
[----:B------:R-:W-:Y:S01]  /*04a0*/  @!P3 IMAD.MOV R21, RZ, RZ, -R21 ;  /* 0x000000ffff15b224 */ /* 0x000fe200078e0a15 */
[-C--:B-1----:R-:W-:Y:S01]  /*04b0*/  LOP3.LUT R7, R19, R0.reuse, RZ, 0x3c, !PT ;  /* 0x0000000013077212 */ /* 0x082fe200078e3cff */
[----:B------:R-:W-:Y:S01]  /*04c0*/  @P4 VIADD R20, R20, 0x1 ;  /* 0x0000000114144836 */ /* 0x000fe20000000000 */
[----:B------:R-:W-:Y:S02]  /*04d0*/  LOP3.LUT R6, R17, R0, RZ, 0x3c, !PT ;  /* 0x0000000011067212 */ /* 0x000fe400078e3cff */
[----:B------:R-:W-:Y:S01]  /*04e0*/  ISETP.GE.AND P2, PT, R7, RZ, PT ;  /* 0x000000ff0700720c */ /* 0x000fe20003f46270 */
[----:B------:R-:W-:Y:S01]  /*04f0*/  @P5 VIADD R16, R16, 0x1 ;  /* 0x0000000110105836 */ /* 0x000fe20000000000 */
[----:B------:R-:W1:Y:S01]  /*0500*/  LDS.64 R8, [R14+0x640] ;  /* 0x000640000e087984 */ /* 0x000e620000000a00 */
[----:B------:R-:W-:-:S02]  /*0510*/  ISETP.GE.AND P4, PT, R6, RZ, PT ;  /* 0x000000ff0600720c */ /* 0x000fc40003f86270 */
[----:B------:R-:W-:Y:S01]  /*0520*/  ISETP.NE.AND P1, PT, R0, RZ, PT ;  /* 0x000000ff0000720c */ /* 0x000fe20003f25270 */
[----:B------:R-:W-:Y:S01]  /*0530*/  @P6 VIADD R12, R12, 0x1 ;  /* 0x000000010c0c6836 */ /* 0x000fe20000000000 */
[----:B------:R-:W-:Y:S01]  /*0540*/  LOP3.LUT R6, RZ, R0, RZ, 0x33, !PT ;  /* 0x00000000ff067212 */ /* 0x000fe200078e33ff */
[----:B------:R-:W-:-:S03]  /*0550*/  @!P0 IMAD.MOV R20, RZ, RZ, -R20 ;  /* 0x000000ffff148224 */ /* 0x000fc600078e0a14 */
[C---:B------:R-:W-:Y:S02]  /*0560*/  SEL R7, R6.reuse, R21, !P1 ;  /* 0x0000001506077207 */ /* 0x040fe40004800000 */
[----:B------:R-:W-:Y:S01]  /*0570*/  @!P2 IMAD.MOV R12, RZ, RZ, -R12 ;  /* 0x000000ffff0ca224 */ /* 0x000fe200078e0a0c */
[----:B------:R-:W-:Y:S02]  /*0580*/  SEL R21, R6, R20, !P1 ;  /* 0x0000001406157207 */ /* 0x000fe40004800000 */
[----:B------:R-:W-:Y:S02]  /*0590*/  @!P4 IADD3 R16, PT, PT, -R16, RZ, RZ ;  /* 0x000000ff1010c210 */ /* 0x000fe40007ffe1ff */
[C---:B------:R-:W-:Y:S01]  /*05a0*/  SEL R25, R6.reuse, R12, !P1 ;  /* 0x0000000c06197207 */ /* 0x040fe20004800000 */
[----:B------:R-:W-:Y:S01]  /*05b0*/  IMAD.MOV R12, RZ, RZ, -R7 ;  /* 0x000000ffff0c7224 */ /* 0x000fe200078e0a07 */
[----:B------:R-:W-:Y:S01]  /*05c0*/  SEL R23, R6, R16, !P1 ;  /* 0x0000001006177207 */ /* 0x000fe20004800000 */
[----:B------:R-:W-:-:S02]  /*05d0*/  IMAD.MOV R6, RZ, RZ, -R21 ;  /* 0x000000ffff067224 */ /* 0x000fc400078e0a15 */
[C---:B------:R-:W-:Y:S02]  /*05e0*/  IMAD R12, R0.reuse, R12, R5 ;  /* 0x0000000c000c7224 */ /* 0x040fe400078e0205 */
[C---:B------:R-:W-:Y:S02]  /*05f0*/  IMAD R6, R0.reuse, R6, R13 ;  /* 0x0000000600067224 */ /* 0x040fe400078e020d */
[----:B------:R-:W-:Y:S02]  /*0600*/  IMAD.MOV R22, RZ, RZ, -R23 ;  /* 0x000000ffff167224 */ /* 0x000fe400078e0a17 */
[----:B------:R-:W-:Y:S02]  /*0610*/  IMAD.MOV R16, RZ, RZ, -R25 ;  /* 0x000000ffff107224 */ /* 0x000fe400078e0a19 */
[C---:B------:R-:W-:Y:S02]  /*0620*/  IMAD R22, R0.reuse, R22, R17 ;  /* 0x0000001600167224 */ /* 0x040fe400078e0211 */
[----:B------:R-:W-:-:S02]  /*0630*/  IMAD R16, R0, R16, R19 ;  /* 0x0000001000107224 */ /* 0x000fc400078e0213 */
[C---:B-1----:R-:W-:Y:S01]  /*0640*/  IMAD.IADD R13, R8.reuse, 0x1, R21 ;  /* 0x00000001080d7824 */ /* 0x042fe200078e0215 */
[----:B------:R-:W-:Y:S01]  /*0650*/  IADD3 R20, PT, PT, R8, R25, RZ ;  /* 0x0000001908147210 */ /* 0x000fe20007ffe0ff */
[----:B------:R-:W-:Y:S02]  /*0660*/  IMAD.IADD R6, R6, 0x1, R9 ;  /* 0x0000000106067824 */ /* 0x000fe400078e0209 */
[----:B------:R-:W-:Y:S01]  /*0670*/  IMAD.IADD R7, R8, 0x1, R7 ;  /* 0x0000000108077824 */ /* 0x000fe200078e0207 */
[----:B0-----:R-:W-:Y:S01]  /*0680*/  ISETP.GE.AND P0, PT, R13, UR5, PT ;  /* 0x000000050d007c0c */ /* 0x001fe2000bf06270 */
[----:B------:R-:W-:Y:S01]  /*0690*/  IMAD.IADD R12, R12, 0x1, R9 ;  /* 0x000000010c0c7824 */ /* 0x000fe200078e0209 */
[----:B------:R-:W-:Y:S01]  /*06a0*/  ISETP.GE.AND P5, PT, R6, UR4, PT ;  /* 0x0000000406007c0c */ /* 0x000fe2000bfa6270 */
[----:B------:R-:W-:Y:S01]  /*06b0*/  IMAD.IADD R19, R8, 0x1, R23 ;  /* 0x0000000108137824 */ /* 0x000fe200078e0217 */
[----:B------:R-:W-:Y:S01]  /*06c0*/  ISETP.GE.AND P3, PT, R7, UR5, PT ;  /* 0x0000000507007c0c */ /* 0x000fe2000bf66270 */
[--C-:B------:R-:W-:Y:S01]  /*06d0*/  IMAD.IADD R22, R22, 0x1, R9.reuse ;  /* 0x0000000116167824 */ /* 0x100fe200078e0209 */
[----:B------:R-:W-:Y:S01]  /*06e0*/  ISETP.GE.AND P4, PT, R12, UR4, PT ;  /* 0x000000040c007c0c */ /* 0x000fe2000bf86270 */
[----:B------:R-:W-:Y:S01]  /*06f0*/  IMAD.IADD R25, R16, 0x1, R9 ;  /* 0x0000000110197824 */ /* 0x000fe200078e0209 */
[----:B------:R-:W-:-:S02]  /*0700*/  ISETP.GT.AND P0, PT, R13, -0x1, !P0 ;  /* 0xffffffff0d00780c */ /* 0x000fc40004704270 */
[----:B------:R-:W-:Y:S02]  /*0710*/  ISETP.GT.AND P5, PT, R6, -0x1, !P5 ;  /* 0xffffffff0600780c */ /* 0x000fe40006fa4270 */
[----:B------:R-:W-:Y:S02]  /*0720*/  ISETP.GT.AND P3, PT, R7, -0x1, !P3 ;  /* 0xffffffff0700780c */ /* 0x000fe40005f64270 */
[----:B------:R-:W-:Y:S02]  /*0730*/  ISETP.GT.AND P4, PT, R12, -0x1, !P4 ;  /* 0xffffffff0c00780c */ /* 0x000fe40006784270 */
[----:B------:R-:W-:Y:S02]  /*0740*/  PLOP3.LUT P0, PT, P0, P5, PT, 0x80, 0x8 ;  /* 0x000000000008781c */ /* 0x000fe4000070b070 */
[----:B------:R-:W-:Y:S02]  /*0750*/  PLOP3.LUT P3, PT, P3, P4, PT, 0x80, 0x8 ;  /* 0x000000000008781c */ /* 0x000fe40001f69070 */
[----:B------:R-:W-:-:S02]  /*0760*/  ISETP.GE.AND P1, PT, R19, UR5, PT ;  /* 0x0000000513007c0c */ /* 0x000fc4000bf26270 */
[----:B------:R-:W-:Y:S02]  /*0770*/  ISETP.GE.AND P6, PT, R20, UR5, PT ;  /* 0x0000000514007c0c */ /* 0x000fe4000bfc6270 */
[----:B------:R-:W-:Y:S02]  /*0780*/  ISETP.GE.AND P2, PT, R22, UR4, PT ;  /* 0x0000000416007c0c */ /* 0x000fe4000bf46270 */
[----:B------:R-:W-:Y:S02]  /*0790*/  ISETP.GE.AND P4, PT, R25, UR4, PT ;  /* 0x0000000419007c0c */ /* 0x000fe4000bf86270 */
[----:B------:R-:W-:Y:S01]  /*07a0*/  ISETP.GT.AND P1, PT, R19, -0x1, !P1 ;  /* 0xffffffff1300780c */ /* 0x000fe20004f24270 */
[----:B------:R-:W0:Y:S01]  /*07b0*/  @P0 LDC.64 R16, c[0x0][0x388] ;  /* 0x0000e200ff100b82 */ /* 0x000e220000000a00 */
[----:B------:R-:W-:Y:S01]  /*07c0*/  ISETP.GT.AND P6, PT, R20, -0x1, !P6 ;  /* 0xffffffff1400780c */ /* 0x000fe200077c4270 */
[----:B------:R-:W-:Y:S01]  /*07d0*/  @P3 IMAD R21, R7, UR4, R12 ;  /* 0x0000000407153c24 */ /* 0x000fe2000f8e020c */
[----:B------:R-:W-:Y:S01]  /*07e0*/  ISETP.GT.AND P2, PT, R22, -0x1, !P2 ;  /* 0xffffffff1600780c */ /* 0x000fe20005744270 */
[----:B------:R-:W-:Y:S01]  /*07f0*/  @P0 IMAD R23, R13, UR4, R6 ;  /* 0x000000040d170c24 */ /* 0x000fe2000f8e0206 */
[----:B------:R-:W-:-:S02]  /*0800*/  ISETP.GT.AND P4, PT, R25, -0x1, !P4 ;  /* 0xffffffff1900780c */ /* 0x000fc40006784270 */
[----:B------:R-:W-:Y:S01]  /*0810*/  PLOP3.LUT P1, PT, P1, P2, PT, 0x80, 0x8 ;  /* 0x000000000008781c */ /* 0x000fe20000f25070 */
[----:B------:R-:W1:Y:S01]  /*0820*/  @P3 LDC.64 R6, c[0x0][0x388] ;  /* 0x0000e200ff063b82 */ /* 0x000e620000000a00 */
[----:B------:R-:W-:-:S11]  /*0830*/  PLOP3.LUT P4, PT, P6, P4, PT, 0x80, 0x8 ;  /* 0x000000000008781c */ /* 0x000fd60003789070 */
[----:B------:R-:W2:Y:S01]  /*0840*/  @P1 LDC.64 R12, c[0x0][0x388] ;  /* 0x0000e200ff0c1b82 */ /* 0x000ea20000000a00 */
[----:B------:R-:W-:Y:S02]  /*0850*/  @P1 IMAD R19, R19, UR4, R22 ;  /* 0x0000000413131c24 */ /* 0x000fe4000f8e0216 */
[----:B------:R-:W-:Y:S02]  /*0860*/  @P4 IMAD R25, R20, UR4, R25 ;  /* 0x0000000414194c24 */ /* 0x000fe4000f8e0219 */
[----:B0-----:R-:W-:-:S03]  /*0870*/  @P0 IMAD.WIDE R16, R23, 0x4, R16 ;  /* 0x0000000417100825 */ /* 0x001fc600078e0210 */
[----:B------:R-:W0:Y:S03]  /*0880*/  @P4 LDC.64 R8, c[0x0][0x388] ;  /* 0x0000e200ff084b82 */ /* 0x000e260000000a00 */
[----:B------:R-:W3:Y:S01]  /*0890*/  @P0 LDG.E R16, desc[UR6][R16.64] ;  /* 0x0000000610100981 */ /* 0x000ee2000c1e1900 */
[----:B-1----:R-:W-:-:S06]  /*08a0*/  @P3 IMAD.WIDE R6, R21, 0x4, R6 ;  /* 0x0000000415063825 */ /* 0x002fcc00078e0206 */
[----:B------:R-:W4:Y:S01]  /*08b0*/  @P3 LDG.E R6, desc[UR6][R6.64] ;  /* 0x0000000606063981 */ /* 0x000f22000c1e1900 */
[----:B--2---:R-:W-:-:S06]  /*08c0*/  @P1 IMAD.WIDE R12, R19, 0x4, R12 ;  /* 0x00000004130c1825 */ /* 0x004fcc00078e020c */
[----:B------:R-:W2:Y:S01]  /*08d0*/  @P1 LDG.E R12, desc[UR6][R12.64] ;  /* 0x000000060c0c1981 */ /* 0x000ea2000c1e1900 */
[----:B0-----:R-:W-:-:S06]  /*08e0*/  @P4 IMAD.WIDE R8, R25, 0x4, R8 ;  /* 0x0000000419084825 */ /* 0x001fcc00078e0208 */
[----:B------:R-:W5:Y:S01]  /*08f0*/  @P4 LDG.E R8, desc[UR6][R8.64] ;  /* 0x0000000608084981 */ /* 0x000f62000c1e1900 */
[----:B------:R-:W-:Y:S02]  /*0900*/  IMAD R19, R5, 0x4, R14 ;  /* 0x0000000405137824 */ /* 0x000fe400078e020e */
[----:B------:R-:W-:-:S03]  /*0910*/  IMAD.MOV.U32 R5, RZ, RZ, RZ ;  /* 0x000000ffff057224 */ /* 0x000fc600078e00ff */
[----:B---3--:R0:W-:Y:S01]  /*0920*/  @P0 STS [R19+0x4], R16 ;  /* 0x0000041013000388 */ /* 0x0081e20000000800 */
[----:B------:R-:W-:-:S03]  /*0930*/  ISETP.GE.AND P0, PT, R18, -0x1, PT ;  /* 0xffffffff1200780c */ /* 0x000fc60003f06270 */
[----:B----4-:R0:W-:Y:S04]  /*0940*/  @P3 STS [R19], R6 ;  /* 0x0000000613003388 */ /* 0x0101e80000000800 */
[----:B--2---:R0:W-:Y:S04]  /*0950*/  @P1 STS [R19+0x8], R12 ;  /* 0x0000080c13001388 */ /* 0x0041e80000000800 */
[----:B-----5:R0:W-:Y:S01]  /*0960*/  @P4 STS [R19+0xc], R8 ;  /* 0x00000c0813004388 */ /* 0x0201e20000000800 */
[----:B------:R-:W-:Y:S06]  /*0970*/  BAR.SYNC.DEFER_BLOCKING 0x0 ;  /* 0x0000000000007b1d */ /* 0x000fec0000010000 */
[----:B------:R-:W-:Y:S05]  /*0980*/  @!P0 BRA `(.L_x_0) ;  /* 0x0000000800fc8947 */ /* 0x000fea0003800000 */
[----:B0-----:R-:W-:Y:S01]  /*0990*/  IABS R8, R3 ;  /* 0x0000000300087213 */ /* 0x001fe20000000000 */
[----:B------:R-:W-:Y:S01]  /*09a0*/  IMAD.IADD R9, R3, 0x1, R10 ;  /* 0x0000000103097824 */ /* 0x000fe200078e020a */
[----:B------:R-:W-:Y:S01]  /*09b0*/  IADD3 R6, PT, PT, R15, 0x10, R14 ;  /* 0x000000100f067810 */ /* 0x000fe20007ffe00e */
[----:B------:R-:W-:Y:S01]  /*09c0*/  IMAD.MOV R10, RZ, RZ, -R3 ;  /* 0x000000ffff0a7224 */ /* 0x000fe200078e0a03 */
[C---:B------:R-:W-:Y:S01]  /*09d0*/  IADD3 R8, PT, PT, R3.reuse, R8, RZ ;  /* 0x0000000803087210 */ /* 0x040fe20007ffe0ff */
[C---:B------:R-:W-:Y:S01]  /*09e0*/  IMAD.IADD R7, R3.reuse, 0x1, R11 ;  /* 0x0000000103077824 */ /* 0x040fe200078e020b */
[----:B------:R-:W-:Y:S01]  /*09f0*/  IADD3 R11, PT, PT, -R3, 0x3, RZ ;  /* 0x00000003030b7810 */ /* 0x000fe20007ffe1ff */
[----:B------:R-:W-:Y:S02]  /*0a00*/  IMAD.IADD R12, R4, 0x1, -R3 ;  /* 0x00000001040c7824 */ /* 0x000fe400078e0a03 */
[----:B------:R-:W-:Y:S02]  /*0a10*/  VIADD R13, R8, 0x1 ;  /* 0x00000001080d7836 */ /* 0x000fe40000000000 */
[----:B------:R-:W-:-:S02]  /*0a20*/  IMAD.MOV.U32 R5, RZ, RZ, RZ ;  /* 0x000000ffff057224 */ /* 0x000fc400078e00ff */
[----:B------:R-:W-:Y:S01]  /*0a30*/  IMAD.MOV.U32 R19, RZ, RZ, RZ ;  /* 0x000000ffff137224 */ /* 0x000fe200078e00ff */
[----:B------:R-:W-:Y:S01]  /*0a40*/  LOP3.LUT R17, R13, 0x7, RZ, 0xc0, !PT ;  /* 0x000000070d117812 */ /* 0x000fe200078ec0ff */
[----:B------:R-:W-:-:S07]  /*0a50*/  IMAD.MOV.U32 R16, RZ, RZ, R10 ;  /* 0x000000ffff107224 */ /* 0x000fce00078e000a */
.L_x_8:
[----:B------:R-:W0:Y:S01]  /*0a60*/  LDCU UR4, c[0x0][0x39c] ;  /* 0x00007380ff0477ac */ /* 0x000e220008000800 */
[----:B------:R-:W-:Y:S01]  /*0a70*/  ISETP.GE.U32.AND P1, PT, R8, 0x7, PT ;  /* 0x000000070800780c */ /* 0x000fe20003f26070 */
[--C-:B------:R-:W-:Y:S01]  /*0a80*/  IMAD.IADD R14, R2, 0x1, R16.reuse ;  /* 0x00000001020e7824 */ /* 0x100fe200078e0210 */
[----:B------:R-:W-:Y:S02]  /*0a90*/  IABS R15, R3 ;  /* 0x00000003000f7213 */ /* 0x000fe40000000000 */
[----:B------:R-:W-:Y:S02]  /*0aa0*/  MOV R21, R10 ;  /* 0x0000000a00157202 */ /* 0x000fe40000000f00 */
[C---:B------:R-:W-:Y:S01]  /*0ab0*/  ISETP.NE.AND P4, PT, R16.reuse, R15, PT ;  /* 0x0000000f1000720c */ /* 0x040fe20003f85270 */
[----:B------:R-:W-:Y:S02]  /*0ac0*/  IMAD.IADD R15, R7, 0x1, R16 ;  /* 0x00000001070f7824 */ /* 0x000fe400078e0210 */
[----:B------:R-:W-:-:S02]  /*0ad0*/  VIADD R16, R16, 0x1 ;  /* 0x0000000110107836 */ /* 0x000fc40000000000 */
[----:B------:R-:W-:Y:S01]  /*0ae0*/  IMAD R18, R0, R15, R9 ;  /* 0x0000000f00127224 */ /* 0x000fe200078e0209 */
[----:B0-----:R-:W-:-:S04]  /*0af0*/  ISETP.GE.AND P0, PT, R14, UR4, PT ;  /* 0x000000040e007c0c */ /* 0x001fc8000bf06270 */
[----:B------:R-:W-:Y:S01]  /*0b00*/  ISETP.GT.AND P0, PT, R14, -0x1, !P0 ;  /* 0xffffffff0e00780c */ /* 0x000fe20004704270 */
[----:B------:R-:W-:-:S12]  /*0b10*/  @!P1 BRA `(.L_x_1) ;  /* 0x0000000400209947 */ /* 0x000fd80003800000 */
[----:B------:R-:W-:Y:S01]  /*0b20*/  LOP3.LUT R23, R13, 0xfffffff8, RZ, 0xc0, !PT ;  /* 0xfffffff80d177812 */ /* 0x000fe200078ec0ff */
[----:B------:R-:W-:Y:S01]  /*0b30*/  IMAD R15, R0, R15, RZ ;  /* 0x0000000f000f7224 */ /* 0x000fe200078e02ff */
[----:B------:R-:W0:Y:S01]  /*0b40*/  LDCU UR4, c[0x0][0x398] ;  /* 0x00007300ff0477ac */ /* 0x000e220008000800 */
[----:B------:R-:W-:Y:S02]  /*0b50*/  IMAD.MOV.U32 R22, RZ, RZ, R12 ;  /* 0x000000ffff167224 */ /* 0x000fe400078e000c */
[----:B------:R-:W-:Y:S02]  /*0b60*/  IMAD.MOV.U32 R21, RZ, RZ, R11 ;  /* 0x000000ffff157224 */ /* 0x000fe400078e000b */
[----:B------:R-:W-:Y:S02]  /*0b70*/  IMAD R20, R15, 0x4, R6 ;  /* 0x000000040f147824 */ /* 0x000fe400078e0206 */
[----:B------:R-:W-:-:S07]  /*0b80*/  IMAD.MOV R23, RZ, RZ, -R23 ;  /* 0x000000ffff177224 */ /* 0x000fce00078e0a17 */
.L_x_2:
[----:B------:R-:W1:Y:S01]  /*0b90*/  LDC.64 R14, c[0x0][0x390] ;  /* 0x0000e400ff0e7b82 */ /* 0x000e620000000a00 */
[----:B0-----:R-:W-:-:S04]  /*0ba0*/  ISETP.GE.AND P1, PT, R22, UR4, PT ;  /* 0x0000000416007c0c */ /* 0x001fc8000bf26270 */
[----:B------:R-:W-:-:S04]  /*0bb0*/  ISETP.GT.AND P1, PT, R22, -0x1, !P1 ;  /* 0xffffffff1600780c */ /* 0x000fc80004f24270 */
[----:B------:R-:W-:Y:S01]  /*0bc0*/  PLOP3.LUT P1, PT, P0, P1, PT, 0x80, 0x8 ;  /* 0x000000000008781c */ /* 0x000fe20000723070 */
[----:B-1----:R-:W-:-:S12]  /*0bd0*/  IMAD.WIDE R14, R19, 0x4, R14 ;  /* 0x00000004130e7825 */ /* 0x002fd800078e020e */
[----:B------:R-:W2:Y:S01]  /*0be0*/  @P1 LDG.E R25, desc[UR6][R14.64] ;  /* 0x000000060e191981 */ /* 0x000ea2000c1e1900 */
[----:B------:R-:W-:-:S05]  /*0bf0*/  VIADD R24, R22, 0x1 ;  /* 0x0000000116187836 */ /* 0x000fca0000000000 */
[----:B------:R-:W-:-:S04]  /*0c00*/  ISETP.GE.AND P2, PT, R24, UR4, PT ;  /* 0x0000000418007c0c */ /* 0x000fc8000bf46270 */
[----:B------:R-:W-:Y:S02]  /*0c10*/  ISETP.GT.AND P2, PT, R24, -0x1, !P2 ;  /* 0xffffffff1800780c */ /* 0x000fe40005744270 */
[----:B------:R-:W2:Y:S02]  /*0c20*/  @P1 LDS R24, [R20+-0x10] ;  /* 0xfffff00014181984 */ /* 0x000ea40000000800 */
[----:B------:R-:W-:-:S13]  /*0c30*/  PLOP3.LUT P2, PT, P0, P2, PT, 0x80, 0x8 ;  /* 0x000000000008781c */ /* 0x000fda0000745070 */
[----:B------:R-:W3:Y:S04]  /*0c40*/  @P2 LDG.E R27, desc[UR6][R14.64+0x4] ;  /* 0x000004060e1b2981 */ /* 0x000ee8000c1e1900 */
[----:B------:R-:W3:Y:S01]  /*0c50*/  @P2 LDS R26, [R20+-0xc] ;  /* 0xfffff400141a2984 */ /* 0x000ee20000000800 */
[----:B--2---:R-:W-:Y:S01]  /*0c60*/  @P1 FFMA R5, R24, R25, R5 ;  /* 0x0000001918051223 */ /* 0x004fe20000000005 */
[----:B------:R-:W-:-:S05]  /*0c70*/  VIADD R24, R22, 0x2 ;  /* 0x0000000216187836 */ /* 0x000fca0000000000 */
[----:B------:R-:W-:-:S04]  /*0c80*/  ISETP.GE.AND P1, PT, R24, UR4, PT ;  /* 0x0000000418007c0c */ /* 0x000fc8000bf26270 */
[----:B------:R-:W-:-:S04]  /*0c90*/  ISETP.GT.AND P1, PT, R24, -0x1, !P1 ;  /* 0xffffffff1800780c */ /* 0x000fc80004f24270 */
[----:B------:R-:W-:-:S13]  /*0ca0*/  PLOP3.LUT P1, PT, P0, P1, PT, 0x80, 0x8 ;  /* 0x000000000008781c */ /* 0x000fda0000723070 */
[----:B------:R-:W2:Y:S01]  /*0cb0*/  @P1 LDG.E R24, desc[UR6][R14.64+0x8] ;  /* 0x000008060e181981 */ /* 0x000ea2000c1e1900 */
[----:B------:R-:W-:Y:S02]  /*0cc0*/  VIADD R25, R22, 0x3 ;  /* 0x0000000316197836 */ /* 0x000fe40000000000 */
[----:B---3--:R-:W-:-:S03]  /*0cd0*/  @P2 FFMA R5, R26, R27, R5 ;  /* 0x0000001b1a052223 */ /* 0x008fc60000000005 */
[----:B------:R-:W-:-:S04]  /*0ce0*/  ISETP.GE.AND P2, PT, R25, UR4, PT ;  /* 0x0000000419007c0c */ /* 0x000fc8000bf46270 */
[----:B------:R-:W-:-:S04]  /*0cf0*/  ISETP.GT.AND P2, PT, R25, -0x1, !P2 ;  /* 0xffffffff1900780c */ /* 0x000fc80005744270 */
[----:B------:R-:W-:-:S13]  /*0d00*/  PLOP3.LUT P2, PT, P0, P2, PT, 0x80, 0x8 ;  /* 0x000000000008781c */ /* 0x000fda0000745070 */
[----:B------:R-:W3:Y:S01]  /*0d10*/  @P2 LDG.E R26, desc[UR6][R14.64+0xc] ;  /* 0x00000c060e1a2981 */ /* 0x000ee2000c1e1900 */
[----:B------:R-:W-:-:S04]  /*0d20*/  IADD3 R25, PT, PT, R22, 0x4, RZ ;  /* 0x0000000416197810 */ /* 0x000fc80007ffe0ff */
[----:B------:R-:W-:-:S04]  /*0d30*/  ISETP.GE.AND P5, PT, R25, UR4, PT ;  /* 0x0000000419007c0c */ /* 0x000fc8000bfa6270 */
[----:B------:R-:W-:-:S04]  /*0d40*/  ISETP.GT.AND P5, PT, R25, -0x1, !P5 ;  /* 0xffffffff1900780c */ /* 0x000fc80006fa4270 */
[----:B------:R-:W-:-:S13]  /*0d50*/  PLOP3.LUT P5, PT, P0, P5, PT, 0x80, 0x8 ;  /* 0x000000000008781c */ /* 0x000fda00007ab070 */
[----:B------:R-:W4:Y:S01]  /*0d60*/  @P5 LDG.E R25, desc[UR6][R14.64+0x10] ;  /* 0x000010060e195981 */ /* 0x000f22000c1e1900 */
[----:B------:R-:W-:-:S05]  /*0d70*/  VIADD R27, R22, 0x5 ;  /* 0x00000005161b7836 */ /* 0x000fca0000000000 */
[----:B------:R-:W-:-:S04]  /*0d80*/  ISETP.GE.AND P3, PT, R27, UR4, PT ;  /* 0x000000041b007c0c */ /* 0x000fc8000bf66270 */
[----:B------:R-:W-:Y:S02]  /*0d90*/  ISETP.GT.AND P3, PT, R27, -0x1, !P3 ;  /* 0xffffffff1b00780c */ /* 0x000fe40005f64270 */
[----:B------:R-:W2:Y:S02]  /*0da0*/  @P1 LDS R27, [R20+-0x8] ;  /* 0xfffff800141b1984 */ /* 0x000ea40000000800 */
[----:B------:R-:W-:-:S13]  /*0db0*/  PLOP3.LUT P3, PT, P0, P3, PT, 0x80, 0x8 ;  /* 0x000000000008781c */ /* 0x000fda0000767070 */
[----:B------:R-:W5:Y:S01]  /*0dc0*/  @P3 LDG.E R28, desc[UR6][R14.64+0x14] ;  /* 0x000014060e1c3981 */ /* 0x000f62000c1e1900 */
[----:B--2---:R-:W-:-:S03]  /*0dd0*/  @P1 FFMA R5, R27, R24, R5 ;  /* 0x000000181b051223 */ /* 0x004fc60000000005 */
[----:B------:R-:W3:Y:S02]  /*0de0*/  @P2 LDS R24, [R20+-0x4] ;  /* 0xfffffc0014182984 */ /* 0x000ee40000000800 */
[----:B---3--:R-:W-:Y:S02]  /*0df0*/  @P2 FFMA R5, R24, R26, R5 ;  /* 0x0000001a18052223 */ /* 0x008fe40000000005 */
[----:B------:R-:W4:Y:S02]  /*0e00*/  @P5 LDS R24, [R20] ;  /* 0x0000000014185984 */ /* 0x000f240000000800 */
[----:B----4-:R-:W-:Y:S01]  /*0e10*/  @P5 FFMA R5, R24, R25, R5 ;  /* 0x0000001918055223 */ /* 0x010fe20000000005 */
[----:B------:R-:W-:Y:S01]  /*0e20*/  VIADD R25, R22, 0x6 ;  /* 0x0000000616197836 */ /* 0x000fe20000000000 */
[----:B------:R-:W5:Y:S04]  /*0e30*/  @P3 LDS R24, [R20+0x4] ;  /* 0x0000040014183984 */ /* 0x000f680000000800 */
[----:B------:R-:W-:-:S04]  /*0e40*/  ISETP.GE.AND P1, PT, R25, UR4, PT ;  /* 0x0000000419007c0c */ /* 0x000fc8000bf26270 */
[----:B------:R-:W-:Y:S01]  /*0e50*/  ISETP.GT.AND P1, PT, R25, -0x1, !P1 ;  /* 0xffffffff1900780c */ /* 0x000fe20004f24270 */
[----:B------:R-:W-:-:S03]  /*0e60*/  VIADD R25, R22, 0x7 ;  /* 0x0000000716197836 */ /* 0x000fc60000000000 */
[----:B------:R-:W-:Y:S02]  /*0e70*/  PLOP3.LUT P1, PT, P0, P1, PT, 0x80, 0x8 ;  /* 0x000000000008781c */ /* 0x000fe40000723070 */
[----:B------:R-:W-:-:S04]  /*0e80*/  ISETP.GE.AND P2, PT, R25, UR4, PT ;  /* 0x0000000419007c0c */ /* 0x000fc8000bf46270 */
[----:B------:R-:W-:-:S04]  /*0e90*/  ISETP.GT.AND P2, PT, R25, -0x1, !P2 ;  /* 0xffffffff1900780c */ /* 0x000fc80005744270 */
[----:B------:R-:W-:-:S03]  /*0ea0*/  PLOP3.LUT P2, PT, P0, P2, PT, 0x80, 0x8 ;  /* 0x000000000008781c */ /* 0x000fc60000745070 */
[----:B------:R-:W2:Y:S10]  /*0eb0*/  @P1 LDG.E R25, desc[UR6][R14.64+0x18] ;  /* 0x000018060e191981 */ /* 0x000eb4000c1e1900 */
[----:B------:R-:W3:Y:S04]  /*0ec0*/  @P2 LDG.E R27, desc[UR6][R14.64+0x1c] ;  /* 0x00001c060e1b2981 */ /* 0x000ee8000c1e1900 */
[----:B------:R-:W-:Y:S01]  /*0ed0*/  @P2 LDS R26, [R20+0xc] ;  /* 0x00000c00141a2984 */ /* 0x000fe20000000800 */
[----:B-----5:R-:W-:-:S03]  /*0ee0*/  @P3 FFMA R5, R24, R28, R5 ;  /* 0x0000001c18053223 */ /* 0x020fc60000000005 */
[----:B------:R0:W2:Y:S01]  /*0ef0*/  @P1 LDS R24, [R20+0x8] ;  /* 0x0000080014181984 */ /* 0x0000a20000000800 */
[----:B------:R-:W-:Y:S02]  /*0f00*/  VIADD R23, R23, 0x8 ;  /* 0x0000000817177836 */ /* 0x000fe40000000000 */
[----:B------:R-:W-:Y:S02]  /*0f10*/  VIADD R21, R21, 0x8 ;  /* 0x0000000815157836 */ /* 0x000fe40000000000 */
[----:B------:R-:W-:Y:S02]  /*0f20*/  VIADD R22, R22, 0x8 ;  /* 0x0000000816167836 */ /* 0x000fe40000000000 */
[----:B------:R-:W-:Y:S02]  /*0f30*/  VIADD R19, R19, 0x8 ;  /* 0x0000000813137836 */ /* 0x000fe40000000000 */
[----:B0-----:R-:W-:Y:S02]  /*0f40*/  VIADD R20, R20, 0x20 ;  /* 0x0000002014147836 */ /* 0x001fe40000000000 */
[----:B--2---:R-:W-:Y:S01]  /*0f50*/  @P1 FFMA R5, R24, R25, R5 ;  /* 0x0000001918051223 */ /* 0x004fe20000000005 */
[----:B------:R-:W-:-:S03]  /*0f60*/  ISETP.NE.AND P1, PT, R23, RZ, PT ;  /* 0x000000ff1700720c */ /* 0x000fc60003f25270 */
[----:B---3--:R-:W-:-:S10]  /*0f70*/  @P2 FFMA R5, R26, R27, R5 ;  /* 0x0000001b1a052223 */ /* 0x008fd40000000005 */
[----:B------:R-:W-:Y:S05]  /*0f80*/  @P1 BRA `(.L_x_2) ;  /* 0xfffffffc00001947 */ /* 0x000fea000383ffff */
[----:B------:R-:W-:-:S07]  /*0f90*/  IADD3 R21, PT, PT, R21, -0x3, RZ ;  /* 0xfffffffd15157810 */ /* 0x000fce0007ffe0ff */
.L_x_1:
[----:B------:R-:W-:-:S13]  /*0fa0*/  ISETP.NE.AND P1, PT, R17, RZ, PT ;  /* 0x000000ff1100720c */ /* 0x000fda0003f25270 */
[----:B------:R-:W-:Y:S05]  /*0fb0*/  @!P1 BRA `(.L_x_3) ;  /* 0x00000004006c9947 */ /* 0x000fea0003800000 */
[----:B------:R-:W-:-:S05]  /*0fc0*/  VIADD R14, R17, 0xffffffff ;  /* 0xffffffff110e7836 */ /* 0x000fca0000000000 */
[----:B------:R-:W-:-:S13]  /*0fd0*/  ISETP.GE.U32.AND P1, PT, R14, 0x3, PT ;  /* 0x000000030e00780c */ /* 0x000fda0003f26070 */
[----:B------:R-:W-:Y:S05]  /*0fe0*/  @!P1 BRA `(.L_x_4) ;  /* 0x0000000000989947 */ /* 0x000fea0003800000 */
[----:B------:R-:W0:Y:S01]  /*0ff0*/  LDCU UR4, c[0x0][0x398] ;  /* 0x00007300ff0477ac */ /* 0x000e220008000800 */
[----:B------:R-:W1:Y:S01]  /*1000*/  LDC.64 R14, c[0x0][0x390] ;  /* 0x0000e400ff0e7b82 */ /* 0x000e620000000a00 */
[----:B------:R-:W-:-:S05]  /*1010*/  IMAD.IADD R24, R4, 0x1, R21 ;  /* 0x0000000104187824 */ /* 0x000fca00078e0215 */
[----:B0-----:R-:W-:-:S04]  /*1020*/  ISETP.GE.AND P1, PT, R24, UR4, PT ;  /* 0x0000000418007c0c */ /* 0x001fc8000bf26270 */
[----:B------:R-:W-:Y:S01]  /*1030*/  ISETP.GT.AND P1, PT, R24, -0x1, !P1 ;  /* 0xffffffff1800780c */ /* 0x000fe20004f24270 */
[----:B-1----:R-:W-:-:S03]  /*1040*/  IMAD.WIDE R14, R19, 0x4, R14 ;  /* 0x00000004130e7825 */ /* 0x002fc600078e020e */
[----:B------:R-:W-:-:S13]  /*1050*/  PLOP3.LUT P1, PT, P0, P1, PT, 0x80, 0x8 ;  /* 0x000000000008781c */ /* 0x000fda0000723070 */
[----:B------:R-:W2:Y:S01]  /*1060*/  @P1 LDG.E R20, desc[UR6][R14.64] ;  /* 0x000000060e141981 */ /* 0x000ea2000c1e1900 */
[C---:B------:R-:W-:Y:S02]  /*1070*/  VIADD R22, R24.reuse, 0x1 ;  /* 0x0000000118167836 */ /* 0x040fe40000000000 */
[C---:B------:R-:W-:Y:S02]  /*1080*/  VIADD R23, R24.reuse, 0x2 ;  /* 0x0000000218177836 */ /* 0x040fe40000000000 */
[----:B------:R-:W-:Y:S01]  /*1090*/  VIADD R24, R24, 0x3 ;  /* 0x0000000318187836 */ /* 0x000fe20000000000 */
[C---:B------:R-:W-:Y:S02]  /*10a0*/  ISETP.GE.AND P2, PT, R22.reuse, UR4, PT ;  /* 0x0000000416007c0c */ /* 0x040fe4000bf46270 */
[----:B------:R-:W-:Y:S02]  /*10b0*/  ISETP.GE.AND P3, PT, R23, UR4, PT ;  /* 0x0000000417007c0c */ /* 0x000fe4000bf66270 */
[----:B------:R-:W-:-:S02]  /*10c0*/  ISETP.GT.AND P2, PT, R22, -0x1, !P2 ;  /* 0xffffffff1600780c */ /* 0x000fc40005744270 */
[----:B------:R-:W-:Y:S02]  /*10d0*/  ISETP.GT.AND P3, PT, R23, -0x1, !P3 ;  /* 0xffffffff1700780c */ /* 0x000fe40005f64270 */
[C---:B------:R-:W-:Y:S02]  /*10e0*/  ISETP.GE.AND P5, PT, R24.reuse, UR4, PT ;  /* 0x0000000418007c0c */ /* 0x040fe4000bfa6270 */
[----:B------:R-:W-:Y:S02]  /*10f0*/  PLOP3.LUT P2, PT, P0, P2, PT, 0x80, 0x8 ;  /* 0x000000000008781c */ /* 0x000fe40000745070 */
[----:B------:R-:W-:Y:S02]  /*1100*/  ISETP.GT.AND P5, PT, R24, -0x1, !P5 ;  /* 0xffffffff1800780c */ /* 0x000fe40006fa4270 */
[----:B------:R-:W-:Y:S02]  /*1110*/  PLOP3.LUT P3, PT, P0, P3, PT, 0x80, 0x8 ;  /* 0x000000000008781c */ /* 0x000fe40000767070 */
[----:B------:R-:W-:-:S07]  /*1120*/  PLOP3.LUT P5, PT, P0, P5, PT, 0x80, 0x8 ;  /* 0x000000000008781c */ /* 0x000fce00007ab070 */
[----:B------:R-:W3:Y:S04]  /*1130*/  @P2 LDG.E R22, desc[UR6][R14.64+0x4] ;  /* 0x000004060e162981 */ /* 0x000ee8000c1e1900 */
[----:B------:R-:W4:Y:S04]  /*1140*/  @P3 LDG.E R24, desc[UR6][R14.64+0x8] ;  /* 0x000008060e183981 */ /* 0x000f28000c1e1900 */
[----:B------:R-:W5:Y:S01]  /*1150*/  @P5 LDG.E R25, desc[UR6][R14.64+0xc] ;  /* 0x00000c060e195981 */ /* 0x000f62000c1e1900 */
[----:B------:R-:W0:Y:S01]  /*1160*/  S2UR UR5, SR_CgaCtaId ;  /* 0x00000000000579c3 */ /* 0x000e220000008800 */
[----:B------:R-:W-:Y:S01]  /*1170*/  UMOV UR4, 0x400 ;  /* 0x0000040000047882 */ /* 0x000fe20000000000 */
[----:B------:R-:W-:-:S02]  /*1180*/  IMAD.IADD R23, R18, 0x1, R21 ;  /* 0x0000000112177824 */ /* 0x000fc400078e0215 */
[----:B------:R-:W-:Y:S02]  /*1190*/  VIADD R21, R21, 0x4 ;  /* 0x0000000415157836 */ /* 0x000fe40000000000 */
[----:B------:R-:W-:Y:S01]  /*11a0*/  VIADD R19, R19, 0x4 ;  /* 0x0000000413137836 */ /* 0x000fe20000000000 */
[----:B0-----:R-:W-:-:S06]  /*11b0*/  ULEA UR4, UR5, UR4, 0x18 ;  /* 0x0000000405047291 */ /* 0x001fcc000f8ec0ff */
[----:B------:R-:W-:-:S05]  /*11c0*/  LEA R23, R23, UR4, 0x2 ;  /* 0x0000000417177c11 */ /* 0x000fca000f8e10ff */
[----:B------:R-:W2:Y:S04]  /*11d0*/  @P1 LDS R26, [R23] ;  /* 0x00000000171a1984 */ /* 0x000ea80000000800 */
[----:B------:R-:W-:Y:S01]  /*11e0*/  @P5 LDS R28, [R23+0xc] ;  /* 0x00000c00171c5984 */ /* 0x000fe20000000800 */
[----:B--2---:R-:W-:-:S03]  /*11f0*/  @P1 FFMA R5, R26, R20, R5 ;  /* 0x000000141a051223 */ /* 0x004fc60000000005 */
[----:B------:R-:W3:Y:S04]  /*1200*/  @P2 LDS R20, [R23+0x4] ;  /* 0x0000040017142984 */ /* 0x000ee80000000800 */
[----:B------:R-:W4:Y:S01]  /*1210*/  @P3 LDS R26, [R23+0x8] ;  /* 0x00000800171a3984 */ /* 0x000f220000000800 */
[----:B---3--:R-:W-:-:S04]  /*1220*/  @P2 FFMA R5, R20, R22, R5 ;  /* 0x0000001614052223 */ /* 0x008fc80000000005 */
[----:B----4-:R-:W-:-:S04]  /*1230*/  @P3 FFMA R5, R26, R24, R5 ;  /* 0x000000181a053223 */ /* 0x010fc80000000005 */
[----:B-----5:R-:W-:-:S07]  /*1240*/  @P5 FFMA R5, R28, R25, R5 ;  /* 0x000000191c055223 */ /* 0x020fce0000000005 */
.L_x_4:
[----:B------:R-:W-:-:S13]  /*1250*/  LOP3.LUT P1, R14, R13, 0x3, RZ, 0xc0, !PT ;  /* 0x000000030d0e7812 */ /* 0x000fda000782c0ff */
[----:B------:R-:W-:Y:S05]  /*1260*/  @!P1 BRA `(.L_x_3) ;  /* 0x0000000000c09947 */ /* 0x000fea0003800000 */
[----:B------:R-:W-:Y:S02]  /*1270*/  ISETP.NE.AND P1, PT, R14, 0x1, PT ;  /* 0x000000010e00780c */ /* 0x000fe40003f25270 */
[----:B------:R-:W-:-:S04]  /*1280*/  LOP3.LUT R15, R8, 0x1, RZ, 0xc0, !PT ;  /* 0x00000001080f7812 */ /* 0x000fc800078ec0ff */
[----:B------:R-:W-:-:S07]  /*1290*/  ISETP.NE.U32.AND P3, PT, R15, 0x1, PT ;  /* 0x000000010f00780c */ /* 0x000fce0003f65070 */
[----:B------:R-:W-:Y:S06]  /*12a0*/  @!P1 BRA `(.L_x_5) ;  /* 0x0000000000609947 */ /* 0x000fec0003800000 */
[----:B------:R-:W0:Y:S01]  /*12b0*/  LDCU UR4, c[0x0][0x398] ;  /* 0x00007300ff0477ac */ /* 0x000e220008000800 */
[----:B------:R-:W1:Y:S01]  /*12c0*/  LDC.64 R14, c[0x0][0x390] ;  /* 0x0000e400ff0e7b82 */ /* 0x000e620000000a00 */
[----:B------:R-:W-:-:S05]  /*12d0*/  IADD3 R22, PT, PT, R4, R21, RZ ;  /* 0x0000001504167210 */ /* 0x000fca0007ffe0ff */
[C---:B------:R-:W-:Y:S01]  /*12e0*/  VIADD R20, R22.reuse, 0x1 ;  /* 0x0000000116147836 */ /* 0x040fe20000000000 */
[----:B0-----:R-:W-:-:S04]  /*12f0*/  ISETP.GE.AND P1, PT, R22, UR4, PT ;  /* 0x0000000416007c0c */ /* 0x001fc8000bf26270 */
[----:B------:R-:W-:Y:S02]  /*1300*/  ISETP.GE.AND P2, PT, R20, UR4, PT ;  /* 0x0000000414007c0c */ /* 0x000fe4000bf46270 */
[----:B------:R-:W-:Y:S02]  /*1310*/  ISETP.GT.AND P1, PT, R22, -0x1, !P1 ;  /* 0xffffffff1600780c */ /* 0x000fe40004f24270 */
[----:B------:R-:W-:Y:S01]  /*1320*/  ISETP.GT.AND P2, PT, R20, -0x1, !P2 ;  /* 0xffffffff1400780c */ /* 0x000fe20005744270 */
[----:B-1----:R-:W-:Y:S01]  /*1330*/  IMAD.WIDE R14, R19, 0x4, R14 ;  /* 0x00000004130e7825 */ /* 0x002fe200078e020e */
[----:B------:R-:W-:Y:S02]  /*1340*/  PLOP3.LUT P1, PT, P0, P1, PT, 0x80, 0x8 ;  /* 0x000000000008781c */ /* 0x000fe40000723070 */
[----:B------:R-:W-:-:S11]  /*1350*/  PLOP3.LUT P2, PT, P0, P2, PT, 0x80, 0x8 ;  /* 0x000000000008781c */ /* 0x000fd60000745070 */
[----:B------:R-:W2:Y:S04]  /*1360*/  @P1 LDG.E R22, desc[UR6][R14.64] ;  /* 0x000000060e161981 */ /* 0x000ea8000c1e1900 */
[----:B------:R-:W3:Y:S01]  /*1370*/  @P2 LDG.E R23, desc[UR6][R14.64+0x4] ;  /* 0x000004060e172981 */ /* 0x000ee2000c1e1900 */
[----:B------:R-:W0:Y:S01]  /*1380*/  S2UR UR5, SR_CgaCtaId ;  /* 0x00000000000579c3 */ /* 0x000e220000008800 */
[----:B------:R-:W-:Y:S01]  /*1390*/  UMOV UR4, 0x400 ;  /* 0x0000040000047882 */ /* 0x000fe20000000000 */
[----:B------:R-:W-:Y:S02]  /*13a0*/  IMAD.IADD R20, R18, 0x1, R21 ;  /* 0x0000000112147824 */ /* 0x000fe400078e0215 */
[----:B------:R-:W-:Y:S02]  /*13b0*/  VIADD R21, R21, 0x2 ;  /* 0x0000000215157836 */ /* 0x000fe40000000000 */
[----:B------:R-:W-:Y:S01]  /*13c0*/  VIADD R19, R19, 0x2 ;  /* 0x0000000213137836 */ /* 0x000fe20000000000 */
[----:B0-----:R-:W-:-:S06]  /*13d0*/  ULEA UR4, UR5, UR4, 0x18 ;  /* 0x0000000405047291 */ /* 0x001fcc000f8ec0ff */
[----:B------:R-:W-:-:S05]  /*13e0*/  LEA R25, R20, UR4, 0x2 ;  /* 0x0000000414197c11 */ /* 0x000fca000f8e10ff */
[----:B------:R-:W2:Y:S04]  /*13f0*/  @P1 LDS R20, [R25] ;  /* 0x0000000019141984 */ /* 0x000ea80000000800 */
[----:B------:R-:W3:Y:S01]  /*1400*/  @P2 LDS R24, [R25+0x4] ;  /* 0x0000040019182984 */ /* 0x000ee20000000800 */
[----:B--2---:R-:W-:-:S04]  /*1410*/  @P1 FFMA R5, R20, R22, R5 ;  /* 0x0000001614051223 */ /* 0x004fc80000000005 */
[----:B---3--:R-:W-:-:S07]  /*1420*/  @P2 FFMA R5, R24, R23, R5 ;  /* 0x0000001718052223 */ /* 0x008fce0000000005 */
.L_x_5:
[----:B------:R-:W-:Y:S05]  /*1430*/  @!P3 BRA `(.L_x_3) ;  /* 0x00000000004cb947 */ /* 0x000fea0003800000 */
[----:B------:R-:W0:Y:S01]  /*1440*/  LDCU UR4, c[0x0][0x398] ;  /* 0x00007300ff0477ac */ /* 0x000e220008000800 */
[----:B------:R-:W-:Y:S01]  /*1450*/  IMAD.IADD R14, R4, 0x1, R21 ;  /* 0x00000001040e7824 */ /* 0x000fe200078e0215 */
[----:B------:R-:W-:Y:S04]  /*1460*/  BSSY.RECONVERGENT B0, `(.L_x_6) ;  /* 0x000000f000007945 */ /* 0x000fe80003800200 */
[----:B0-----:R-:W-:-:S04]  /*1470*/  ISETP.GE.AND P1, PT, R14, UR4, PT ;  /* 0x000000040e007c0c */ /* 0x001fc8000bf26270 */
[----:B------:R-:W-:-:S04]  /*1480*/  ISETP.GT.AND P1, PT, R14, -0x1, !P1 ;  /* 0xffffffff0e00780c */ /* 0x000fc80004f24270 */
[----:B------:R-:W-:-:S13]  /*1490*/  PLOP3.LUT P1, PT, P0, P1, PT, 0x80, 0x8 ;  /* 0x000000000008781c */ /* 0x000fda0000723070 */
[----:B------:R-:W-:Y:S05]  /*14a0*/  @!P1 BRA `(.L_x_7) ;  /* 0x0000000000289947 */ /* 0x000fea0003800000 */
[----:B------:R-:W0:Y:S02]  /*14b0*/  LDC.64 R14, c[0x0][0x390] ;  /* 0x0000e400ff0e7b82 */ /* 0x000e240000000a00 */
[----:B0-----:R-:W-:-:S06]  /*14c0*/  IMAD.WIDE R14, R19, 0x4, R14 ;  /* 0x00000004130e7825 */ /* 0x001fcc00078e020e */
[----:B------:R-:W2:Y:S01]  /*14d0*/  LDG.E R14, desc[UR6][R14.64] ;  /* 0x000000060e0e7981 */ /* 0x000ea2000c1e1900 */
[----:B------:R-:W0:Y:S01]  /*14e0*/  S2UR UR5, SR_CgaCtaId ;  /* 0x00000000000579c3 */ /* 0x000e220000008800 */
[----:B------:R-:W-:Y:S01]  /*14f0*/  UMOV UR4, 0x400 ;  /* 0x0000040000047882 */ /* 0x000fe20000000000 */
[----:B------:R-:W-:Y:S01]  /*1500*/  IMAD.IADD R18, R18, 0x1, R21 ;  /* 0x0000000112127824 */ /* 0x000fe200078e0215 */
[----:B0-----:R-:W-:-:S06]  /*1510*/  ULEA UR4, UR5, UR4, 0x18 ;  /* 0x0000000405047291 */ /* 0x001fcc000f8ec0ff */
[----:B------:R-:W-:-:S06]  /*1520*/  LEA R18, R18, UR4, 0x2 ;  /* 0x0000000412127c11 */ /* 0x000fcc000f8e10ff */
[----:B------:R-:W2:Y:S02]  /*1530*/  LDS R18, [R18] ;  /* 0x0000000012127984 */ /* 0x000ea40000000800 */
[----:B--2---:R-:W-:-:S07]  /*1540*/  FFMA R5, R18, R14, R5 ;  /* 0x0000000e12057223 */ /* 0x004fce0000000005 */
.L_x_7:
[----:B------:R-:W-:Y:S05]  /*1550*/  BSYNC.RECONVERGENT B0 ;  /* 0x0000000000007941 */ /* 0x000fea0003800200 */
.L_x_6:
[----:B------:R-:W-:-:S07]  /*1560*/  VIADD R19, R19, 0x1 ;  /* 0x0000000113137836 */ /* 0x000fce0000000000 */
.L_x_3:
[----:B------:R-:W-:Y:S05]  /*1570*/  @P4 BRA `(.L_x_8) ;  /* 0xfffffff400384947 */ /* 0x000fea000383ffff */
.L_x_0:
[----:B0-----:R-:W0:Y:S01]  /*1580*/  LDC.64 R6, c[0x0][0x380] ;  /* 0x0000e000ff067b82 */ /* 0x001e220000000a00 */
[----:B------:R-:W1:Y:S02]  /*1590*/  LDCU UR4, c[0x0][0x398] ;  /* 0x00007300ff0477ac */ /* 0x000e640008000800 */
[----:B-1----:R-:W-:-:S04]  /*15a0*/  IMAD R3, R2, UR4, R4 ;  /* 0x0000000402037c24 */ /* 0x002fc8000f8e0204 */
[----:B0-----:R-:W-:Y:S01]  /*15b0*/  IMAD.WIDE R2, R3, 0x4, R6 ;  /* 0x0000000403027825 */ /* 0x001fe200078e0206 */
[----:B------:R-:W-:Y:S06]  /*15c0*/  BAR.SYNC.DEFER_BLOCKING 0x0 ;  /* 0x0000000000007b1d */ /* 0x000fec0000010000 */
[----:B------:R-:W-:Y:S01]  /*15d0*/  STG.E desc[UR6][R2.64], R5 ;  /* 0x0000000502007986 */ /* 0x000fe2000c101906 */
[----:B------:R-:W-:Y:S05]  /*15e0*/  EXIT ;  /* 0x000000000000794d */ /* 0x000fea0003800000 */
.L_x_9:
[----:B------:R-:W-:-:S00]  /*15f0*/  BRA `(.L_x_9) ;  /* 0xfffffffc00fc7947 */ /* 0x000fc0000383ffff */
[----:B------:R-:W-:-:S00]  /*1600*/  NOP ;  /* 0x0000000000007918 */ /* 0x000fc00000000000 */
[----:B------:R-:W-:-:S00]  /*1610*/  NOP ;  /* 0x0000000000007918 */ /* 0x000fc00000000000 */
[----:B------:R-:W-:-:S00]  /*1620*/  NOP ;  /* 0x0000000000007918 */ /* 0x000fc00000000000 */
[----:B------:R-:W-:-:S00]  /*1630*/  NOP ;  /* 0x0000000000007918 */ /* 0x000fc00000000000 */
[----:B------:R-:W-:-:S00]  /*1640*/  NOP ;  /* 0x0000000000007918 */ /* 0x000fc00000000000 */
[----:B------:R-:W-:-:S00]  /*1650*/  NOP ;  /* 0x0000000000007918 */ /* 0x000fc00000000000 */
[----:B------:R-:W-:-:S00]  /*1660*/  NOP ;  /* 0x0000000000007918 */ /* 0x000fc00000000000 */
[----:B------:R-:W-:-:S00]  /*1670*/  NOP ;  /* 0x0000000000007918 */ /* 0x000fc00000000000 */
.L_x_10:


//--------------------- .nv.shared._Z10convKernelPfS_S_iii --------------------------
	.section	.nv.shared._Z10convKernelPfS_S_iii,"aw",@nobits
	.sectionflags	@""
	.align	4
.nv.shared._Z10convKernelPfS_S_iii:
	.zero		2632


//--------------------- .nv.shared.reserved.0     --------------------------
	.section	.nv.shared.reserved.0,"aw",@nobits
	.weak		__nv_reservedSMEM_offset_0_alias
	.size		__nv_reservedSMEM_offset_0_alias, 0, 64
	.other		__nv_reservedSMEM_offset_0_alias,@"STO_CUDA_RESERVED_SHARED STV_DEFAULT"
__nv_reservedSMEM_offset_0_alias:
	.zero		0
	.zero		64


//--------------------- .nv.constant0._Z10convKernelPfS_S_iii --------------------------
	.section	.nv.constant0._Z10convKernelPfS_S_iii,"a",@progbits
	.sectionflags	@""
	.align	4
.nv.constant0._Z10convKernelPfS_S_iii:
	.zero		932


//--------------------- SYMBOLS --------------------------

	.type		.nv.reservedSmem.offset0,@object
	.size		.nv.reservedSmem.offset0,0x4
	.type		.nv.reservedSmem.cap,@object
	.size		.nv.reservedSmem.cap,0x4
